	.target	sm_90a

	.elftype	@"ET_EXEC"


//--------------------- .note.nv.tkinfo           --------------------------
	.section	.note.nv.tkinfo,"",@"SHT_NOTE"
	.sectionflags	@"SHF_NOTE_NV_TKINFO"
	.tkinfo
        /*0018*/ 	.word	0x00000002
        /*0030*/ 	.string	""
        /*0030*/ 	.string	"ptxas"
        /*0030*/ 	.string	"Cuda compilation tools, release 13.0, V13.0.88"
        /*0030*/ 	.string	"Build cuda_13.0.r13.0/compiler.36424714_0"
        /*0030*/ 	.string	"-arch sm_90a -m 64 "



//--------------------- .note.nv.cuinfo           --------------------------
	.section	.note.nv.cuinfo,"",@"SHT_NOTE"
	.sectionflags	@"SHF_NOTE_NV_CUINFO"
        /*0018*/ 	.short	0x0002
        /*001a*/ 	.short	0x005a
        /*001c*/ 	.short	0x0082
	.zero		2


//--------------------- .nv.info                  --------------------------
	.section	.nv.info,"",@"SHT_CUDA_INFO"
	.align	4


	//----- nvinfo : EIATTR_REGCOUNT
	.align		4
        /*0000*/ 	.byte	0x04, 0x2f
        /*0002*/ 	.short	(.L_16 - .L_15)
	.align		4
.L_15:
        /*0004*/ 	.word	index@(_ZN7cutlass13device_kernelINS_4fmha6kernel28FmhaKernelTmaWarpSpecializedINS1_10collective30FmhaMainloopTmaWarpSpecializedINS_6half_tEffN4cute5tupleIJNS7_1CILi128EEENS9_ILi64EEENS9_ILi224EEEEEENS8_IJiNS9_ILi1EEENS8_IJiiEEEEEESG_SG_NS4_14ResidualFusionEJNS2_6OptionILNS2_3TagE0ENS9_ILb1EEEEENSI_ILSJ_2ESK_EEEEENS4_15FmhaFwdEpilogueIS6_fNS8_IJSB_SC_SB_EEEEENS2_23PersistentTileSchedulerEJSL_SM_EEEEEvNT_6ParamsE)
        /*0008*/ 	.word	0x000000a8


	//----- nvinfo : EIATTR_FRAME_SIZE
	.align		4
.L_16:
        /*000c*/ 	.byte	0x04, 0x11
        /*000e*/ 	.short	(.L_18 - .L_17)
	.align		4
.L_17:
        /*0010*/ 	.word	index@($__internal_0_$__cuda_sm20_rcp_rn_f32_slowpath)
        /*0014*/ 	.word	0x00000000


	//----- nvinfo : EIATTR_FRAME_SIZE
	.align		4
.L_18:
        /*0018*/ 	.byte	0x04, 0x11
        /*001a*/ 	.short	(.L_20 - .L_19)
	.align		4
.L_19:
        /*001c*/ 	.word	index@(_ZN7cutlass13device_kernelINS_4fmha6kernel28FmhaKernelTmaWarpSpecializedINS1_10collective30FmhaMainloopTmaWarpSpecializedINS_6half_tEffN4cute5tupleIJNS7_1CILi128EEENS9_ILi64EEENS9_ILi224EEEEEENS8_IJiNS9_ILi1EEENS8_IJiiEEEEEESG_SG_NS4_14ResidualFusionEJNS2_6OptionILNS2_3TagE0ENS9_ILb1EEEEENSI_ILSJ_2ESK_EEEEENS4_15FmhaFwdEpilogueIS6_fNS8_IJSB_SC_SB_EEEEENS2_23PersistentTileSchedulerEJSL_SM_EEEEEvNT_6ParamsE)
        /*0020*/ 	.word	0x00000000


	//----- nvinfo : EIATTR_MIN_STACK_SIZE
	.align		4
.L_20:
        /*0024*/ 	.byte	0x04, 0x12
        /*0026*/ 	.short	(.L_22 - .L_21)
	.align		4
.L_21:
        /*0028*/ 	.word	index@(_ZN7cutlass13device_kernelINS_4fmha6kernel28FmhaKernelTmaWarpSpecializedINS1_10collective30FmhaMainloopTmaWarpSpecializedINS_6half_tEffN4cute5tupleIJNS7_1CILi128EEENS9_ILi64EEENS9_ILi224EEEEEENS8_IJiNS9_ILi1EEENS8_IJiiEEEEEESG_SG_NS4_14ResidualFusionEJNS2_6OptionILNS2_3TagE0ENS9_ILb1EEEEENSI_ILSJ_2ESK_EEEEENS4_15FmhaFwdEpilogueIS6_fNS8_IJSB_SC_SB_EEEEENS2_23PersistentTileSchedulerEJSL_SM_EEEEEvNT_6ParamsE)
        /*002c*/ 	.word	0x00000000
.L_22:


//--------------------- .nv.compat                --------------------------
	.section	.nv.compat,"",@"SHT_CUDA_COMPAT_INFO"
	.align	4
        /*0000*/ 	.byte	0x02, 0x09, 0x01, 0x00, 0x02, 0x02, 0x04, 0x00, 0x02, 0x05, 0x05, 0x00, 0x03, 0x07, 0x01, 0x01
        /*0010*/ 	.byte	0x02, 0x03, 0x01, 0x00, 0x02, 0x06, 0x01, 0x00, 0x04, 0x0b, 0x08, 0x00, 0x00, 0x00, 0x00, 0x00
        /*0020*/ 	.byte	0x00, 0x00, 0x00, 0x00


//--------------------- .nv.info._ZN7cutlass13device_kernelINS_4fmha6kernel28FmhaKernelTmaWarpSpecializedINS1_10collective30FmhaMainloopTmaWarpSpecializedINS_6half_tEffN4cute5tupleIJNS7_1CILi128EEENS9_ILi64EEENS9_ILi224EEEEEENS8_IJiNS9_ILi1EEENS8_IJiiEEEEEESG_SG_NS4_14ResidualFusionEJNS2_6OptionILNS2_3TagE0ENS9_ILb1EEEEENSI_ILSJ_2ESK_EEEEENS4_15FmhaFwdEpilogueIS6_fNS8_IJSB_SC_SB_EEEEENS2_23PersistentTileSchedulerEJSL_SM_EEEEEvNT_6ParamsE --------------------------
	.section	.nv.info._ZN7cutlass13device_kernelINS_4fmha6kernel28FmhaKernelTmaWarpSpecializedINS1_10collective30FmhaMainloopTmaWarpSpecializedINS_6half_tEffN4cute5tupleIJNS7_1CILi128EEENS9_ILi64EEENS9_ILi224EEEEEENS8_IJiNS9_ILi1EEENS8_IJiiEEEEEESG_SG_NS4_14ResidualFusionEJNS2_6OptionILNS2_3TagE0ENS9_ILb1EEEEENSI_ILSJ_2ESK_EEEEENS4_15FmhaFwdEpilogueIS6_fNS8_IJSB_SC_SB_EEEEENS2_23PersistentTileSchedulerEJSL_SM_EEEEEvNT_6ParamsE,"",@"SHT_CUDA_INFO"
	.sectionflags	@""
	.align	4


	//----- nvinfo : EIATTR_CUDA_API_VERSION
	.align		4
        /*0000*/ 	.byte	0x04, 0x37
        /*0002*/ 	.short	(.L_24 - .L_23)
.L_23:
        /*0004*/ 	.word	0x00000082


	//----- nvinfo : EIATTR_KPARAM_INFO
	.align		4
.L_24:
        /*0008*/ 	.byte	0x04, 0x17
        /*000a*/ 	.short	(.L_26 - .L_25)
.L_25:
        /*000c*/ 	.word	0x00000000
        /*0010*/ 	.short	0x0000
        /*0012*/ 	.short	0x0070
        /*0014*/ 	.byte	0x00, 0xf0, 0x01, 0x20


	//----- nvinfo : EIATTR_SPARSE_MMA_MASK
	.align		4
.L_26:
        /*0018*/ 	.byte	0x03, 0x50
        /*001a*/ 	.short	0x0000


	//----- nvinfo : EIATTR_MAXREG_COUNT
	.align		4
        /*001c*/ 	.byte	0x03, 0x1b
        /*001e*/ 	.short	0x00a8


	//----- nvinfo : EIATTR_NUM_BARRIERS
	.align		4
        /*0020*/ 	.byte	0x02, 0x4c
        /*0022*/ 	.byte	0x02
	.zero		1


	//----- nvinfo : EIATTR_EXTERNS
	.align		4
        /*0024*/ 	.byte	0x04, 0x0f
        /*0026*/ 	.short	(.L_28 - .L_27)


	//   ....[0]....
	.align		4
.L_27:
        /*0028*/ 	.word	index@(__assertfail)


	//----- nvinfo : EIATTR_MERCURY_ISA_VERSION
	.align		4
.L_28:
        /*002c*/ 	.byte	0x03, 0x5f
        /*002e*/ 	.short	0x0101


	//----- nvinfo : EIATTR_INT_WARP_WIDE_INSTR_OFFSETS
	.align		4
        /*0030*/ 	.byte	0x04, 0x31
        /*0032*/ 	.short	(.L_30 - .L_29)


	//   ....[0]....
.L_29:
        /*0034*/ 	.word	0x00000780


	//   ....[1]....
        /*0038*/ 	.word	0x00000790


	//   ....[2]....
        /*003c*/ 	.word	0x000007a0


	//   ....[3]....
        /*0040*/ 	.word	0x000007b0


	//   ....[4]....
        /*0044*/ 	.word	0x00000820


	//   ....[5]....
        /*0048*/ 	.word	0x00000a00


	//   ....[6]....
        /*004c*/ 	.word	0x00000ab0


	//----- nvinfo : EIATTR_COOP_GROUP_MASK_REGIDS
	.align		4
.L_30:
        /*0050*/ 	.byte	0x04, 0x29
        /*0052*/ 	.short	(.L_32 - .L_31)


	//   ....[0]....
.L_31:
        /*0054*/ 	.word	0xffffffff


	//   ....[1]....
        /*0058*/ 	.word	0xffffffff


	//   ....[2]....
        /*005c*/ 	.word	0xffffffff


	//   ....[3]....
        /*0060*/ 	.word	0xffffffff


	//   ....[4]....
        /*0064*/ 	.word	0xffffffff


	//   ....[5]....
        /*0068*/ 	.word	0xffffffff


	//   ....[6]....
        /*006c*/ 	.word	0xffffffff


	//   ....[7]....
        /*0070*/ 	.word	0xffffffff


	//   ....[8]....
        /*0074*/ 	.word	0xffffffff


	//   ....[9]....
        /*0078*/ 	.word	0xffffffff


	//   ....[10]....
        /*007c*/ 	.word	0xffffffff


	//   ....[11]....
        /*0080*/ 	.word	0xffffffff


	//   ....[12]....
        /*0084*/ 	.word	0xffffffff


	//   ....[13]....
        /*0088*/ 	.word	0xffffffff


	//   ....[14]....
        /*008c*/ 	.word	0xffffffff


	//   ....[15]....
        /*0090*/ 	.word	0xffffffff


	//   ....[16]....
        /*0094*/ 	.word	0xffffffff


	//   ....[17]....
        /*0098*/ 	.word	0xffffffff


	//   ....[18]....
        /*009c*/ 	.word	0xffffffff


	//   ....[19]....
        /*00a0*/ 	.word	0xffffffff


	//   ....[20]....
        /*00a4*/ 	.word	0xffffffff


	//   ....[21]....
        /*00a8*/ 	.word	0xffffffff


	//----- nvinfo : EIATTR_COOP_GROUP_INSTR_OFFSETS
	.align		4
.L_32:
        /*00ac*/ 	.byte	0x04, 0x28
        /*00ae*/ 	.short	(.L_34 - .L_33)


	//   ....[0]....
.L_33:
        /*00b0*/ 	.word	0x00000070


	//   ....[1]....
        /*00b4*/ 	.word	0x000000a0


	//   ....[2]....
        /*00b8*/ 	.word	0x000001d0


	//   ....[3]....
        /*00bc*/ 	.word	0x00000400


	//   ....[4]....
        /*00c0*/ 	.word	0x000005c0


	//   ....[5]....
        /*00c4*/ 	.word	0x00000720


	//   ....[6]....
        /*00c8*/ 	.word	0x00002090


	//   ....[7]....
        /*00cc*/ 	.word	0x000020f0


	//   ....[8]....
        /*00d0*/ 	.word	0x00002330


	//   ....[9]....
        /*00d4*/ 	.word	0x00002480


	//   ....[10]....
        /*00d8*/ 	.word	0x00004380


	//   ....[11]....
        /*00dc*/ 	.word	0x000043b0


	//   ....[12]....
        /*00e0*/ 	.word	0x00004600


	//   ....[13]....
        /*00e4*/ 	.word	0x00004710


	//   ....[14]....
        /*00e8*/ 	.word	0x000071b0


	//   ....[15]....
        /*00ec*/ 	.word	0x00007280


	//   ....[16]....
        /*00f0*/ 	.word	0x00007500


	//   ....[17]....
        /*00f4*/ 	.word	0x00007620


	//   ....[18]....
        /*00f8*/ 	.word	0x000096b0


	//   ....[19]....
        /*00fc*/ 	.word	0x000096e0


	//   ....[20]....
        /*0100*/ 	.word	0x00009720


	//   ....[21]....
        /*0104*/ 	.word	0x00009740


	//----- nvinfo : EIATTR_REG_RECONFIG
	.align		4
.L_34:
        /*0108*/ 	.byte	0x01, 0x54
	.zero		2


	//----- nvinfo : EIATTR_SYSCALL_OFFSETS
	.align		4
        /*010c*/ 	.byte	0x04, 0x46
        /*010e*/ 	.short	(.L_36 - .L_35)


	//   ....[0]....
.L_35:
        /*0110*/ 	.word	0x0000a6c0


	//   ....[1]....
        /*0114*/ 	.word	0x0000a820


	//----- nvinfo : EIATTR_MBARRIER_INSTR_OFFSETS
	.align		4
.L_36:
        /*0118*/ 	.byte	0x04, 0x39
        /*011a*/ 	.short	(.L_38 - .L_37)


	//   ....[0]....
.L_37:
        /*011c*/ 	.word	0x000003b0
        /*0120*/ 	.word	0x000000ff
        /*0124*/ 	.word	0x00035450
        /*0128*/ 	.short	0x0100
        /*012a*/ 	.byte	0x08
	.zero		1


	//   ....[1]....
        /*012c*/ 	.word	0x000003c0
        /*0130*/ 	.word	0x000000ff
        /*0134*/ 	.word	0x00035460
        /*0138*/ 	.short	0x0100
        /*013a*/ 	.byte	0x08
	.zero		1


	//   ....[2]....
        /*013c*/ 	.word	0x000003d0
        /*0140*/ 	.word	0x000000ff
        /*0144*/ 	.word	0x00035458
        /*0148*/ 	.short	0x0100
        /*014a*/ 	.byte	0x08
	.zero		1


	//   ....[3]....
        /*014c*/ 	.word	0x000003e0
        /*0150*/ 	.word	0x000000ff
        /*0154*/ 	.word	0x00035468
        /*0158*/ 	.short	0x0100
        /*015a*/ 	.byte	0x08
	.zero		1


	//   ....[4]....
        /*015c*/ 	.word	0x00000510
        /*0160*/ 	.word	0x000000ff
        /*0164*/ 	.word	0x00035400
        /*0168*/ 	.short	0x0100
        /*016a*/ 	.byte	0x08
	.zero		1


	//   ....[5]....
        /*016c*/ 	.word	0x00000520
        /*0170*/ 	.word	0x000000ff
        /*0174*/ 	.word	0x00035428
        /*0178*/ 	.short	0x0100
        /*017a*/ 	.byte	0x08
	.zero		1


	//   ....[6]....
        /*017c*/ 	.word	0x00000530
        /*0180*/ 	.word	0x000000ff
        /*0184*/ 	.word	0x00035408
        /*0188*/ 	.short	0x0100
        /*018a*/ 	.byte	0x08
	.zero		1


	//   ....[7]....
        /*018c*/ 	.word	0x00000540
        /*0190*/ 	.word	0x000000ff
        /*0194*/ 	.word	0x00035430
        /*0198*/ 	.short	0x0100
        /*019a*/ 	.byte	0x08
	.zero		1


	//   ....[8]....
        /*019c*/ 	.word	0x00000550
        /*01a0*/ 	.word	0x000000ff
        /*01a4*/ 	.word	0x00035410
        /*01a8*/ 	.short	0x0100
        /*01aa*/ 	.byte	0x08
	.zero		1


	//   ....[9]....
        /*01ac*/ 	.word	0x00000560
        /*01b0*/ 	.word	0x000000ff
        /*01b4*/ 	.word	0x00035438
        /*01b8*/ 	.short	0x0100
        /*01ba*/ 	.byte	0x08
	.zero		1


	//   ....[10]....
        /*01bc*/ 	.word	0x00000570
        /*01c0*/ 	.word	0x000000ff
        /*01c4*/ 	.word	0x00035418
        /*01c8*/ 	.short	0x0100
        /*01ca*/ 	.byte	0x08
	.zero		1


	//   ....[11]....
        /*01cc*/ 	.word	0x00000580
        /*01d0*/ 	.word	0x000000ff
        /*01d4*/ 	.word	0x00035440
        /*01d8*/ 	.short	0x0100
        /*01da*/ 	.byte	0x08
	.zero		1


	//   ....[12]....
        /*01dc*/ 	.word	0x00000590
        /*01e0*/ 	.word	0x000000ff
        /*01e4*/ 	.word	0x00035420
        /*01e8*/ 	.short	0x0100
        /*01ea*/ 	.byte	0x08
	.zero		1


	//   ....[13]....
        /*01ec*/ 	.word	0x000005a0
        /*01f0*/ 	.word	0x000000ff
        /*01f4*/ 	.word	0x00035448
        /*01f8*/ 	.short	0x0100
        /*01fa*/ 	.byte	0x08
	.zero		1


	//   ....[14]....
        /*01fc*/ 	.word	0x000006d0
        /*0200*/ 	.word	0x000000ff
        /*0204*/ 	.word	0x00035470
        /*0208*/ 	.short	0x0100
        /*020a*/ 	.byte	0x08
	.zero		1


	//   ....[15]....
        /*020c*/ 	.word	0x000006e0
        /*0210*/ 	.word	0x000000ff
        /*0214*/ 	.word	0x00035480
        /*0218*/ 	.short	0x0100
        /*021a*/ 	.byte	0x08
	.zero		1


	//   ....[16]....
        /*021c*/ 	.word	0x000006f0
        /*0220*/ 	.word	0x000000ff
        /*0224*/ 	.word	0x00035478
        /*0228*/ 	.short	0x0100
        /*022a*/ 	.byte	0x08
	.zero		1


	//   ....[17]....
        /*022c*/ 	.word	0x00000700
        /*0230*/ 	.word	0x000000ff
        /*0234*/ 	.word	0x00035488
        /*0238*/ 	.short	0x0100
        /*023a*/ 	.byte	0x08
	.zero		1


	//   ....[18]....
        /*023c*/ 	.word	0x00000840
        /*0240*/ 	.word	0x000000ff
        /*0244*/ 	.word	0x00035490
        /*0248*/ 	.short	0x0100
        /*024a*/ 	.byte	0x06
	.zero		1


	//   ....[19]....
        /*024c*/ 	.word	0x00000850
        /*0250*/ 	.word	0x000000ff
        /*0254*/ 	.word	0x00035498
        /*0258*/ 	.short	0x0100
        /*025a*/ 	.byte	0x06
	.zero		1


	//   ....[20]....
        /*025c*/ 	.word	0x00000860
        /*0260*/ 	.word	0x000000ff
        /*0264*/ 	.word	0x000354a0
        /*0268*/ 	.short	0x0100
        /*026a*/ 	.byte	0x06
	.zero		1


	//   ....[21]....
        /*026c*/ 	.word	0x00000870
        /*0270*/ 	.word	0x000000ff
        /*0274*/ 	.word	0x000354a8
        /*0278*/ 	.short	0x0100
        /*027a*/ 	.byte	0x06
	.zero		1


	//   ....[22]....
        /*027c*/ 	.word	0x00000970
        /*0280*/ 	.word	0x000000ff
        /*0284*/ 	.word	0x000354c0
        /*0288*/ 	.short	0x0100
        /*028a*/ 	.byte	0x08
	.zero		1


	//   ....[23]....
        /*028c*/ 	.word	0x00000980
        /*0290*/ 	.word	0x000000ff
        /*0294*/ 	.word	0x000354e0
        /*0298*/ 	.short	0x0100
        /*029a*/ 	.byte	0x08
	.zero		1


	//   ....[24]....
        /*029c*/ 	.word	0x00000990
        /*02a0*/ 	.word	0x000000ff
        /*02a4*/ 	.word	0x000354c8
        /*02a8*/ 	.short	0x0100
        /*02aa*/ 	.byte	0x08
	.zero		1


	//   ....[25]....
        /*02ac*/ 	.word	0x000009a0
        /*02b0*/ 	.word	0x000000ff
        /*02b4*/ 	.word	0x000354e8
        /*02b8*/ 	.short	0x0100
        /*02ba*/ 	.byte	0x08
	.zero		1


	//   ....[26]....
        /*02bc*/ 	.word	0x000009b0
        /*02c0*/ 	.word	0x000000ff
        /*02c4*/ 	.word	0x000354d0
        /*02c8*/ 	.short	0x0100
        /*02ca*/ 	.byte	0x08
	.zero		1


	//   ....[27]....
        /*02cc*/ 	.word	0x000009c0
        /*02d0*/ 	.word	0x000000ff
        /*02d4*/ 	.word	0x000354f0
        /*02d8*/ 	.short	0x0100
        /*02da*/ 	.byte	0x08
	.zero		1


	//   ....[28]....
        /*02dc*/ 	.word	0x000009d0
        /*02e0*/ 	.word	0x000000ff
        /*02e4*/ 	.word	0x000354d8
        /*02e8*/ 	.short	0x0100
        /*02ea*/ 	.byte	0x08
	.zero		1


	//   ....[29]....
        /*02ec*/ 	.word	0x000009e0
        /*02f0*/ 	.word	0x000000ff
        /*02f4*/ 	.word	0x000354f8
        /*02f8*/ 	.short	0x0100
        /*02fa*/ 	.byte	0x08
	.zero		1


	//   ....[30]....
        /*02fc*/ 	.word	0x00000ae0
        /*0300*/ 	.word	0x000000ff
        /*0304*/ 	.word	0x000354b0
        /*0308*/ 	.short	0x0100
        /*030a*/ 	.byte	0x06
	.zero		1


	//   ....[31]....
        /*030c*/ 	.word	0x00001310
        /*0310*/ 	.word	0x000000ff
        /*0314*/ 	.word	0x00035450
        /*0318*/ 	.short	0x010a
        /*031a*/ 	.byte	0x04
	.zero		1


	//   ....[32]....
        /*031c*/ 	.word	0x000013c0
        /*0320*/ 	.word	0x000000ff
        /*0324*/ 	.word	0x00035400
        /*0328*/ 	.short	0x010a
        /*032a*/ 	.byte	0x07
	.zero		1


	//   ....[33]....
        /*032c*/ 	.word	0x00001400
        /*0330*/ 	.word	0x000000ff
        /*0334*/ 	.word	0xfffffff8
        /*0338*/ 	.short	0x010a
        /*033a*/ 	.byte	0x04
	.zero		1


	//   ....[34]....
        /*033c*/ 	.word	0x00002df0
        /*0340*/ 	.word	0x0000001e
        /*0344*/ 	.word	0x00000000
        /*0348*/ 	.short	0x0101
        /*034a*/ 	.byte	0x06
	.zero		1


	//   ....[35]....
        /*034c*/ 	.word	0x00003020
        /*0350*/ 	.word	0x000000ff
        /*0354*/ 	.word	0x00035400
        /*0358*/ 	.short	0x010a
        /*035a*/ 	.byte	0x05
	.zero		1


	//   ....[36]....
        /*035c*/ 	.word	0x00003b00
        /*0360*/ 	.word	0x000000ff
        /*0364*/ 	.word	0x00000000
        /*0368*/ 	.short	0x0101
        /*036a*/ 	.byte	0x07
	.zero		1


	//   ....[37]....
        /*036c*/ 	.word	0x00003c70
        /*0370*/ 	.word	0x000000ff
        /*0374*/ 	.word	0x00035400
        /*0378*/ 	.short	0x010a
        /*037a*/ 	.byte	0x06
	.zero		1


	//   ....[38]....
        /*037c*/ 	.word	0x00005180
        /*0380*/ 	.word	0x000000ff
        /*0384*/ 	.word	0x00035400
        /*0388*/ 	.short	0x010a
        /*038a*/ 	.byte	0x07
	.zero		1


	//   ....[39]....
        /*038c*/ 	.word	0x00005a00
        /*0390*/ 	.word	0x000000ff
        /*0394*/ 	.word	0x00035400
        /*0398*/ 	.short	0x010a
        /*039a*/ 	.byte	0x07
	.zero		1


	//   ....[40]....
        /*039c*/ 	.word	0x000064d0
        /*03a0*/ 	.word	0x000000ff
        /*03a4*/ 	.word	0x00000000
        /*03a8*/ 	.short	0x0101
        /*03aa*/ 	.byte	0x07
	.zero		1


	//   ....[41]....
        /*03ac*/ 	.word	0x00006580
        /*03b0*/ 	.word	0x000000ff
        /*03b4*/ 	.word	0x00000000
        /*03b8*/ 	.short	0x0101
        /*03ba*/ 	.byte	0x04
	.zero		1


	//   ....[42]....
        /*03bc*/ 	.word	0x00006730
        /*03c0*/ 	.word	0x000000ff
        /*03c4*/ 	.word	0x00035400
        /*03c8*/ 	.short	0x010a
        /*03ca*/ 	.byte	0x06
	.zero		1


	//   ....[43]....
        /*03cc*/ 	.word	0x000080c0
        /*03d0*/ 	.word	0x000000ff
        /*03d4*/ 	.word	0x00035400
        /*03d8*/ 	.short	0x010a
        /*03da*/ 	.byte	0x0a
	.zero		1


	//   ....[44]....
        /*03dc*/ 	.word	0x000088d0
        /*03e0*/ 	.word	0x000000ff
        /*03e4*/ 	.word	0x00035400
        /*03e8*/ 	.short	0x010a
        /*03ea*/ 	.byte	0x0a
	.zero		1


	//   ....[45]....
        /*03ec*/ 	.word	0x00009380
        /*03f0*/ 	.word	0x000000ff
        /*03f4*/ 	.word	0x00000000
        /*03f8*/ 	.short	0x0101
        /*03fa*/ 	.byte	0x0a
	.zero		1


	//   ....[46]....
        /*03fc*/ 	.word	0x00009430
        /*0400*/ 	.word	0x000000ff
        /*0404*/ 	.word	0x00000000
        /*0408*/ 	.short	0x0101
        /*040a*/ 	.byte	0x04
	.zero		1


	//   ....[47]....
        /*040c*/ 	.word	0x000095f0
        /*0410*/ 	.word	0x000000ff
        /*0414*/ 	.word	0x00000000
        /*0418*/ 	.short	0x0101
        /*041a*/ 	.byte	0x05
	.zero		1


	//   ....[48]....
        /*041c*/ 	.word	0x00009680
        /*0420*/ 	.word	0x000000ff
        /*0424*/ 	.word	0x00000000
        /*0428*/ 	.short	0x0101
        /*042a*/ 	.byte	0x04
	.zero		1


	//   ....[49]....
        /*042c*/ 	.word	0x00009ed0
        /*0430*/ 	.word	0x000000ff
        /*0434*/ 	.word	0x00000008
        /*0438*/ 	.short	0x010a
        /*043a*/ 	.byte	0x05
	.zero		1


	//   ....[50]....
        /*043c*/ 	.word	0x0000c0b0
        /*0440*/ 	.word	0x00000000
        /*0444*/ 	.word	0x00035490
        /*0448*/ 	.short	0x0101
        /*044a*/ 	.byte	0x25
	.zero		1


	//   ....[51]....
        /*044c*/ 	.word	0x0000c480
        /*0450*/ 	.word	0x00000007
        /*0454*/ 	.word	0x00035460
        /*0458*/ 	.short	0x010a
        /*045a*/ 	.byte	0x3f
	.zero		1


	//   ....[52]....
        /*045c*/ 	.word	0x0000c8f0
        /*0460*/ 	.word	0x00000007
        /*0464*/ 	.word	0x000354b0
        /*0468*/ 	.short	0x0101
        /*046a*/ 	.byte	0x3f
	.zero		1


	//   ....[53]....
        /*046c*/ 	.word	0x0000c900
        /*0470*/ 	.word	0x00000007
        /*0474*/ 	.word	0x000354b0
        /*0478*/ 	.short	0x010a
        /*047a*/ 	.byte	0x3f
	.zero		1


	//   ....[54]....
        /*047c*/ 	.word	0x0000c9a0
        /*0480*/ 	.word	0x00000004
        /*0484*/ 	.word	0x00035460
        /*0488*/ 	.short	0x010a
        /*048a*/ 	.byte	0x3f
	.zero		1


	//   ....[55]....
        /*048c*/ 	.word	0x0000d110
        /*0490*/ 	.word	0x00000008
        /*0494*/ 	.word	0x00035428
        /*0498*/ 	.short	0x010a
        /*049a*/ 	.byte	0x3f
	.zero		1


	//   ....[56]....
        /*049c*/ 	.word	0x0000d560
        /*04a0*/ 	.word	0x00000005
        /*04a4*/ 	.word	0x000354b0
        /*04a8*/ 	.short	0x0101
        /*04aa*/ 	.byte	0x3f
	.zero		1


	//   ....[57]....
        /*04ac*/ 	.word	0x0000d570
        /*04b0*/ 	.word	0x00000005
        /*04b4*/ 	.word	0x000354b0
        /*04b8*/ 	.short	0x010a
        /*04ba*/ 	.byte	0x3f
	.zero		1


	//   ....[58]....
        /*04bc*/ 	.word	0x0000d620
        /*04c0*/ 	.word	0x00000007
        /*04c4*/ 	.word	0x00035428
        /*04c8*/ 	.short	0x010a
        /*04ca*/ 	.byte	0x3f
	.zero		1


	//   ....[59]....
        /*04cc*/ 	.word	0x0000db00
        /*04d0*/ 	.word	0x00000006
        /*04d4*/ 	.word	0x00035428
        /*04d8*/ 	.short	0x010a
        /*04da*/ 	.byte	0x3f
	.zero		1


	//   ....[60]....
        /*04dc*/ 	.word	0x0000df70
        /*04e0*/ 	.word	0x00000006
        /*04e4*/ 	.word	0x00035428
        /*04e8*/ 	.short	0x010a
        /*04ea*/ 	.byte	0x3f
	.zero		1


	//   ....[61]....
        /*04ec*/ 	.word	0x0000e430
        /*04f0*/ 	.word	0x00000003
        /*04f4*/ 	.word	0x00035450
        /*04f8*/ 	.short	0x010a
        /*04fa*/ 	.byte	0x3f
	.zero		1


	//   ....[62]....
        /*04fc*/ 	.word	0x0000e490
        /*0500*/ 	.word	0x00000007
        /*0504*/ 	.word	0x00035400
        /*0508*/ 	.short	0x010a
        /*050a*/ 	.byte	0x3f
	.zero		1


	//   ....[63]....
        /*050c*/ 	.word	0x0000e500
        /*0510*/ 	.word	0x00000000
        /*0514*/ 	.word	0xfffffff8
        /*0518*/ 	.short	0x010a
        /*051a*/ 	.byte	0x3f
	.zero		1


	//   ....[64]....
        /*051c*/ 	.word	0x0000e560
        /*0520*/ 	.word	0x00000028
        /*0524*/ 	.word	0x00035400
        /*0528*/ 	.short	0x010a
        /*052a*/ 	.byte	0x3f
	.zero		1


	//   ....[65]....
        /*052c*/ 	.word	0x0000e5c0
        /*0530*/ 	.word	0x00000019
        /*0534*/ 	.word	0x00035400
        /*0538*/ 	.short	0x010a
        /*053a*/ 	.byte	0x3f
	.zero		1


	//   ....[66]....
        /*053c*/ 	.word	0x0000e620
        /*0540*/ 	.word	0x00000027
        /*0544*/ 	.word	0x00035400
        /*0548*/ 	.short	0x010a
        /*054a*/ 	.byte	0x3f
	.zero		1


	//   ....[67]....
        /*054c*/ 	.word	0x0000e680
        /*0550*/ 	.word	0x00000019
        /*0554*/ 	.word	0x00035400
        /*0558*/ 	.short	0x010a
        /*055a*/ 	.byte	0x3f
	.zero		1


	//   ....[68]....
        /*055c*/ 	.word	0x0000e6e0
        /*0560*/ 	.word	0x0000002a
        /*0564*/ 	.word	0x00035400
        /*0568*/ 	.short	0x010a
        /*056a*/ 	.byte	0x3f
	.zero		1


	//   ....[69]....
        /*056c*/ 	.word	0x0000e750
        /*0570*/ 	.word	0x00000003
        /*0574*/ 	.word	0x00000008
        /*0578*/ 	.short	0x010a
        /*057a*/ 	.byte	0x3f
	.zero		1


	//   ....[70]....
        /*057c*/ 	.word	0x0000e820
        /*0580*/ 	.word	0x00000007
        /*0584*/ 	.word	0x00035460
        /*0588*/ 	.short	0x010a
        /*058a*/ 	.byte	0x3f
	.zero		1


	//   ....[71]....
        /*058c*/ 	.word	0x0000e870
        /*0590*/ 	.word	0x00000007
        /*0594*/ 	.word	0x000354b0
        /*0598*/ 	.short	0x010a
        /*059a*/ 	.byte	0x3f
	.zero		1


	//   ....[72]....
        /*059c*/ 	.word	0x0000e8c0
        /*05a0*/ 	.word	0x00000004
        /*05a4*/ 	.word	0x00035460
        /*05a8*/ 	.short	0x010a
        /*05aa*/ 	.byte	0x3f
	.zero		1


	//   ....[73]....
        /*05ac*/ 	.word	0x0000e990
        /*05b0*/ 	.word	0x00000008
        /*05b4*/ 	.word	0x00035428
        /*05b8*/ 	.short	0x010a
        /*05ba*/ 	.byte	0x3f
	.zero		1


	//   ....[74]....
        /*05bc*/ 	.word	0x0000e9e0
        /*05c0*/ 	.word	0x00000005
        /*05c4*/ 	.word	0x000354b0
        /*05c8*/ 	.short	0x010a
        /*05ca*/ 	.byte	0x3f
	.zero		1


	//   ....[75]....
        /*05cc*/ 	.word	0x0000ea30
        /*05d0*/ 	.word	0x00000007
        /*05d4*/ 	.word	0x00035428
        /*05d8*/ 	.short	0x010a
        /*05da*/ 	.byte	0x3f
	.zero		1


	//   ....[76]....
        /*05dc*/ 	.word	0x0000ea80
        /*05e0*/ 	.word	0x00000006
        /*05e4*/ 	.word	0x00035428
        /*05e8*/ 	.short	0x010a
        /*05ea*/ 	.byte	0x3f
	.zero		1


	//   ....[77]....
        /*05ec*/ 	.word	0x0000ead0
        /*05f0*/ 	.word	0x00000006
        /*05f4*/ 	.word	0x00035428
        /*05f8*/ 	.short	0x010a
        /*05fa*/ 	.byte	0x3f
	.zero		1


	//----- nvinfo : EIATTR_NUM_MBARRIERS
	.align		4
.L_38:
        /*05fc*/ 	.byte	0x03, 0x38
        /*05fe*/ 	.short	0x001f


	//----- nvinfo : EIATTR_EXIT_INSTR_OFFSETS
	.align		4
        /*0600*/ 	.byte	0x04, 0x1c
        /*0602*/ 	.short	(.L_40 - .L_39)


	//   ....[0]....
.L_39:
        /*0604*/ 	.word	0x00000b40


	//   ....[1]....
        /*0608*/ 	.word	0x00000bb0


	//   ....[2]....
        /*060c*/ 	.word	0x0000c0e0


	//   ....[3]....
        /*0610*/ 	.word	0x0000c140


	//   ....[4]....
        /*0614*/ 	.word	0x0000c170


	//   ....[5]....
        /*0618*/ 	.word	0x0000ce00


	//   ....[6]....
        /*061c*/ 	.word	0x0000ce30


	//   ....[7]....
        /*0620*/ 	.word	0x0000e410


	//----- nvinfo : EIATTR_MAX_THREADS
	.align		4
.L_40:
        /*0624*/ 	.byte	0x04, 0x05
        /*0626*/ 	.short	(.L_42 - .L_41)
.L_41:
        /*0628*/ 	.word	0x00000180
        /*062c*/ 	.word	0x00000001
        /*0630*/ 	.word	0x00000001


	//----- nvinfo : EIATTR_CRS_STACK_SIZE
	.align		4
.L_42:
        /*0634*/ 	.byte	0x04, 0x1e
        /*0636*/ 	.short	(.L_44 - .L_43)
.L_43:
        /*0638*/ 	.word	0x00000000


	//----- nvinfo : EIATTR_CBANK_PARAM_SIZE
	.align		4
.L_44:
        /*063c*/ 	.byte	0x03, 0x19
        /*063e*/ 	.short	0x0870


	//----- nvinfo : EIATTR_PARAM_CBANK
	.align		4
        /*0640*/ 	.byte	0x04, 0x0a
        /*0642*/ 	.short	(.L_46 - .L_45)
	.align		4
.L_45:
        /*0644*/ 	.word	index@(.nv.constant0._ZN7cutlass13device_kernelINS_4fmha6kernel28FmhaKernelTmaWarpSpecializedINS1_10collective30FmhaMainloopTmaWarpSpecializedINS_6half_tEffN4cute5tupleIJNS7_1CILi128EEENS9_ILi64EEENS9_ILi224EEEEEENS8_IJiNS9_ILi1EEENS8_IJiiEEEEEESG_SG_NS4_14ResidualFusionEJNS2_6OptionILNS2_3TagE0ENS9_ILb1EEEEENSI_ILSJ_2ESK_EEEEENS4_15FmhaFwdEpilogueIS6_fNS8_IJSB_SC_SB_EEEEENS2_23PersistentTileSchedulerEJSL_SM_EEEEEvNT_6ParamsE)
        /*0648*/ 	.short	0x0210
        /*064a*/ 	.short	0x0870


	//----- nvinfo : EIATTR_SW_WAR
	.align		4
.L_46:
        /*064c*/ 	.byte	0x04, 0x36
        /*064e*/ 	.short	(.L_48 - .L_47)
.L_47:
        /*0650*/ 	.word	0x00000008
.L_48:


//--------------------- .nv.callgraph             --------------------------
	.section	.nv.callgraph,"",@"SHT_CUDA_CALLGRAPH"
	.align	4
	.sectionentsize	8
	.align		4
        /*0000*/ 	.word	0x00000000
	.align		4
        /*0004*/ 	.word	0xffffffff
	.align		4
        /*0008*/ 	.word	index@(_ZN7cutlass13device_kernelINS_4fmha6kernel28FmhaKernelTmaWarpSpecializedINS1_10collective30FmhaMainloopTmaWarpSpecializedINS_6half_tEffN4cute5tupleIJNS7_1CILi128EEENS9_ILi64EEENS9_ILi224EEEEEENS8_IJiNS9_ILi1EEENS8_IJiiEEEEEESG_SG_NS4_14ResidualFusionEJNS2_6OptionILNS2_3TagE0ENS9_ILb1EEEEENSI_ILSJ_2ESK_EEEEENS4_15FmhaFwdEpilogueIS6_fNS8_IJSB_SC_SB_EEEEENS2_23PersistentTileSchedulerEJSL_SM_EEEEEvNT_6ParamsE)
	.align		4
        /*000c*/ 	.word	index@(__assertfail)
	.align		4
        /*0010*/ 	.word	0x00000000
	.align		4
        /*0014*/ 	.word	0xfffffffe
	.align		4
        /*0018*/ 	.word	0x00000000
	.align		4
        /*001c*/ 	.word	0xfffffffd
	.align		4
        /*0020*/ 	.word	0x00000000
	.align		4
        /*0024*/ 	.word	0xfffffffc


//--------------------- .nv.constant4             --------------------------
	.section	.nv.constant4,"a",@progbits
	.align	8
	.align		8
.nv.constant4:
        /*0000*/ 	.dword	__assertfail
	.align		8
        /*0008*/ 	.dword	__unnamed_1
	.align		8
        /*0010*/ 	.dword	__unnamed_2
	.align		8
        /*0018*/ 	.dword	_ZN39_INTERNAL_55b540b1_4_k_cu_0de1cb9c_33404cuda3std3__45__cpo5beginE
	.align		8
        /*0020*/ 	.dword	_ZN39_INTERNAL_55b540b1_4_k_cu_0de1cb9c_33404cuda3std3__45__cpo3endE
	.align		8
        /*0028*/ 	.dword	_ZN39_INTERNAL_55b540b1_4_k_cu_0de1cb9c_33404cuda3std3__45__cpo6cbeginE
	.align		8
        /*0030*/ 	.dword	_ZN39_INTERNAL_55b540b1_4_k_cu_0de1cb9c_33404cuda3std3__45__cpo4cendE
	.align		8
        /*0038*/ 	.dword	_ZN39_INTERNAL_55b540b1_4_k_cu_0de1cb9c_33404cuda3std3__441_GLOBAL__N__55b540b1_4_k_cu_0de1cb9c_33406ignoreE
	.align		8
        /*0040*/ 	.dword	_ZN39_INTERNAL_55b540b1_4_k_cu_0de1cb9c_33404cuda3std3__419piecewise_constructE
	.align		8
        /*0048*/ 	.dword	_ZN39_INTERNAL_55b540b1_4_k_cu_0de1cb9c_33404cuda3std3__48in_placeE
	.align		8
        /*0050*/ 	.dword	_ZN39_INTERNAL_55b540b1_4_k_cu_0de1cb9c_33404cuda3std6ranges3__45__cpo4swapE
	.align		8
        /*0058*/ 	.dword	_ZN39_INTERNAL_55b540b1_4_k_cu_0de1cb9c_33404cuda3std6ranges3__45__cpo9iter_moveE
	.align		8
        /*0060*/ 	.dword	_ZN39_INTERNAL_55b540b1_4_k_cu_0de1cb9c_33404cute7productE
	.align		8
        /*0068*/ 	.dword	_ZN39_INTERNAL_55b540b1_4_k_cu_0de1cb9c_33404cute1_E
	.align		8
        /*0070*/ 	.dword	$str$24
	.align		8
        /*0078*/ 	.dword	$str$25


//--------------------- .text._ZN7cutlass13device_kernelINS_4fmha6kernel28FmhaKernelTmaWarpSpecializedINS1_10collective30FmhaMainloopTmaWarpSpecializedINS_6half_tEffN4cute5tupleIJNS7_1CILi128EEENS9_ILi64EEENS9_ILi224EEEEEENS8_IJiNS9_ILi1EEENS8_IJiiEEEEEESG_SG_NS4_14ResidualFusionEJNS2_6OptionILNS2_3TagE0ENS9_ILb1EEEEENSI_ILSJ_2ESK_EEEEENS4_15FmhaFwdEpilogueIS6_fNS8_IJSB_SC_SB_EEEEENS2_23PersistentTileSchedulerEJSL_SM_EEEEEvNT_6ParamsE --------------------------
	.section	.text._ZN7cutlass13device_kernelINS_4fmha6kernel28FmhaKernelTmaWarpSpecializedINS1_10collective30FmhaMainloopTmaWarpSpecializedINS_6half_tEffN4cute5tupleIJNS7_1CILi128EEENS9_ILi64EEENS9_ILi224EEEEEENS8_IJiNS9_ILi1EEENS8_IJiiEEEEEESG_SG_NS4_14ResidualFusionEJNS2_6OptionILNS2_3TagE0ENS9_ILb1EEEEENSI_ILSJ_2ESK_EEEEENS4_15FmhaFwdEpilogueIS6_fNS8_IJSB_SC_SB_EEEEENS2_23PersistentTileSchedulerEJSL_SM_EEEEEvNT_6ParamsE,"ax",@progbits
	.align	128
.text._ZN7cutlass13device_kernelINS_4fmha6kernel28FmhaKernelTmaWarpSpecializedINS1_10collective30FmhaMainloopTmaWarpSpecializedINS_6half_tEffN4cute5tupleIJNS7_1CILi128EEENS9_ILi64EEENS9_ILi224EEEEEENS8_IJiNS9_ILi1EEENS8_IJiiEEEEEESG_SG_NS4_14ResidualFusionEJNS2_6OptionILNS2_3TagE0ENS9_ILb1EEEEENSI_ILSJ_2ESK_EEEEENS4_15FmhaFwdEpilogueIS6_fNS8_IJSB_SC_SB_EEEEENS2_23PersistentTileSchedulerEJSL_SM_EEEEEvNT_6ParamsE:
        .type           _ZN7cutlass13device_kernelINS_4fmha6kernel28FmhaKernelTmaWarpSpecializedINS1_10collective30FmhaMainloopTmaWarpSpecializedINS_6half_tEffN4cute5tupleIJNS7_1CILi128EEENS9_ILi64EEENS9_ILi224EEEEEENS8_IJiNS9_ILi1EEENS8_IJiiEEEEEESG_SG_NS4_14ResidualFusionEJNS2_6OptionILNS2_3TagE0ENS9_ILb1EEEEENSI_ILSJ_2ESK_EEEEENS4_15FmhaFwdEpilogueIS6_fNS8_IJSB_SC_SB_EEEEENS2_23PersistentTileSchedulerEJSL_SM_EEEEEvNT_6ParamsE,@function
        .size           _ZN7cutlass13device_kernelINS_4fmha6kernel28FmhaKernelTmaWarpSpecializedINS1_10collective30FmhaMainloopTmaWarpSpecializedINS_6half_tEffN4cute5tupleIJNS7_1CILi128EEENS9_ILi64EEENS9_ILi224EEEEEENS8_IJiNS9_ILi1EEENS8_IJiiEEEEEESG_SG_NS4_14ResidualFusionEJNS2_6OptionILNS2_3TagE0ENS9_ILb1EEEEENSI_ILSJ_2ESK_EEEEENS4_15FmhaFwdEpilogueIS6_fNS8_IJSB_SC_SB_EEEEENS2_23PersistentTileSchedulerEJSL_SM_EEEEEvNT_6ParamsE,(.L_x_155 - _ZN7cutlass13device_kernelINS_4fmha6kernel28FmhaKernelTmaWarpSpecializedINS1_10collective30FmhaMainloopTmaWarpSpecializedINS_6half_tEffN4cute5tupleIJNS7_1CILi128EEENS9_ILi64EEENS9_ILi224EEEEEENS8_IJiNS9_ILi1EEENS8_IJiiEEEEEESG_SG_NS4_14ResidualFusionEJNS2_6OptionILNS2_3TagE0ENS9_ILb1EEEEENSI_ILSJ_2ESK_EEEEENS4_15FmhaFwdEpilogueIS6_fNS8_IJSB_SC_SB_EEEEENS2_23PersistentTileSchedulerEJSL_SM_EEEEEvNT_6ParamsE)
        .other          _ZN7cutlass13device_kernelINS_4fmha6kernel28FmhaKernelTmaWarpSpecializedINS1_10collective30FmhaMainloopTmaWarpSpecializedINS_6half_tEffN4cute5tupleIJNS7_1CILi128EEENS9_ILi64EEENS9_ILi224EEEEEENS8_IJiNS9_ILi1EEENS8_IJiiEEEEEESG_SG_NS4_14ResidualFusionEJNS2_6OptionILNS2_3TagE0ENS9_ILb1EEEEENSI_ILSJ_2ESK_EEEEENS4_15FmhaFwdEpilogueIS6_fNS8_IJSB_SC_SB_EEEEENS2_23PersistentTileSchedulerEJSL_SM_EEEEEvNT_6ParamsE,@"STO_CUDA_ENTRY STV_DEFAULT"
_ZN7cutlass13device_kernelINS_4fmha6kernel28FmhaKernelTmaWarpSpecializedINS1_10collective30FmhaMainloopTmaWarpSpecializedINS_6half_tEffN4cute5tupleIJNS7_1CILi128EEENS9_ILi64EEENS9_ILi224EEEEEENS8_IJiNS9_ILi1EEENS8_IJiiEEEEEESG_SG_NS4_14ResidualFusionEJNS2_6OptionILNS2_3TagE0ENS9_ILb1EEEEENSI_ILSJ_2ESK_EEEEENS4_15FmhaFwdEpilogueIS6_fNS8_IJSB_SC_SB_EEEEENS2_23PersistentTileSchedulerEJSL_SM_EEEEEvNT_6ParamsE:
[----:B------:R-:W1:Y:S01]  /*0000*/  LDC R1, c[0x0][0x28] ;  /* 0x00000a00ff017b82 */ /* 0x000e620000000800 */
[----:B------:R-:W2:Y:S07]  /*0010*/  S2R R2, SR_TID.X ;  /* 0x0000000000027919 */ /* 0x000eae0000002100 */
[----:B------:R-:W3:Y:S01]  /*0020*/  S2UR UR6, SR_CTAID.X ;  /* 0x00000000000679c3 */ /* 0x000ee20000002500 */
[----:B------:R-:W-:Y:S01]  /*0030*/  ELECT P1, URZ, PT ;  /* 0x00000000003f782f */ /* 0x000fe20003820000 */
[----:B------:R-:W-:Y:S01]  /*0040*/  BSSY B0, `(.L_x_0) ;  /* 0x0000018000007945 */ /* 0x000fe20003800000 */
[----:B---3--:R-:W-:-:S02]  /*0050*/  MOV R17, UR6 ;  /* 0x0000000600117c02 */ /* 0x008fc40008000f00 */
[----:B--2---:R-:W-:-:S05]  /*0060*/  SHF.R.U32.HI R0, RZ, 0x5, R2 ;  /* 0x00000005ff007819 */ /* 0x004fca0000011602 */
[----:B------:R-:W2:Y:S02]  /*0070*/  SHFL.IDX PT, R3, R0, RZ, 0x1f ;  /* 0x00001fff00037589 */ /* 0x000ea400000e0000 */
[----:B--2---:R-:W-:Y:S02]  /*0080*/  R2UR UR4, R3 ;  /* 0x00000000030472ca */ /* 0x004fe400000e0000 */
[----:B------:R-:W-:-:S06]  /*0090*/  SHF.R.U32.HI R3, RZ, 0x7, R2 ;  /* 0x00000007ff037819 */ /* 0x000fcc0000011602 */
[----:B------:R-:W2:Y:S05]  /*00a0*/  SHFL.IDX PT, R3, R3, RZ, 0x1f ;  /* 0x00001fff03037589 */ /* 0x000eaa00000e0000 */
[----:B------:R-:W-:Y:S02]  /*00b0*/  USHF.R.S32.HI UR5, URZ, 0x1f, UR4 ;  /* 0x0000001f3f057899 */ /* 0x000fe40008011404 */
[----:B------:R-:W-:Y:S02]  /*00c0*/  ISETP.EQ.AND P2, PT, RZ, UR4, P1 ;  /* 0x00000004ff007c0c */ /* 0x000fe40008f42270 */
[----:B------:R-:W-:-:S04]  /*00d0*/  ULEA.HI UR5, UR5, UR4, URZ, 0x2 ;  /* 0x0000000405057291 */ /* 0x000fc8000f8f103f */
[----:B------:R-:W-:-:S04]  /*00e0*/  ULOP3.LUT UR5, UR5, 0xfffffffc, URZ, 0xc0, !UPT ;  /* 0xfffffffc05057892 */ /* 0x000fc8000f8ec03f */
[----:B------:R-:W-:-:S03]  /*00f0*/  UIADD3 UR5, UR4, -UR5, URZ ;  /* 0x8000000504057290 */ /* 0x000fc6000fffe03f */
[----:B-1----:R-:W-:Y:S09]  /*0100*/  @!P2 BRA `(.L_x_1) ;  /* 0x00000000002ca947 */ /* 0x002ff20003800000 */
[----:B------:R-:W-:Y:S02]  /*0110*/  ULDC.64 UR6, c[0x0][0x198] ;  /* 0x0000660000067ab9 */ /* 0x000fe40000000a00 */
[----:B------:R-:W-:Y:S02]  /*0120*/  UIADD3 UR8, UP0, UR6, 0xf0, URZ ;  /* 0x000000f006087890 */ /* 0x000fe4000ff1e03f */
[----:B------:R-:W-:Y:S02]  /*0130*/  UIADD3 UR10, UP1, UR6, 0x1f0, URZ ;  /* 0x000001f0060a7890 */ /* 0x000fe4000ff3e03f */
[----:B------:R-:W-:Y:S02]  /*0140*/  UIADD3 UR6, UP2, UR6, 0x2f0, URZ ;  /* 0x000002f006067890 */ /* 0x000fe4000ff5e03f */
[----:B------:R-:W-:Y:S02]  /*0150*/  UIADD3.X UR9, URZ, UR7, URZ, UP0, !UPT ;  /* 0x000000073f097290 */ /* 0x000fe400087fe43f */
[----:B------:R-:W-:-:S02]  /*0160*/  UIADD3.X UR11, URZ, UR7, URZ, UP1, !UPT ;  /* 0x000000073f0b7290 */ /* 0x000fc40008ffe43f */
[----:B------:R-:W-:-:S05]  /*0170*/  UIADD3.X UR7, URZ, UR7, URZ, UP2, !UPT ;  /* 0x000000073f077290 */ /* 0x000fca00097fe43f */
[----:B------:R1:W-:Y:S02]  /*0180*/  UTMACCTL.PF [UR8] ;  /* 0x00000000080079b9 */ /* 0x0003e40008040000 */
[----:B------:R1:W-:Y:S02]  /*0190*/  UTMACCTL.PF [UR10] ;  /* 0x000000000a0079b9 */ /* 0x0003e40008040000 */
[----:B------:R1:W-:Y:S02]  /*01a0*/  UTMACCTL.PF [UR6] ;  /* 0x00000000060079b9 */ /* 0x0003e40008040000 */
[----:B-1----:R-:W-:Y:S01]  /*01b0*/  NOP ;  /* 0x0000000000007918 */ /* 0x002fe20000000000 */
.L_x_1:
[----:B------:R-:W-:Y:S05]  /*01c0*/  BSYNC B0 ;  /* 0x0000000000007941 */ /* 0x000fea0003800000 */
.L_x_0:
[----:B------:R-:W1:Y:S01]  /*01d0*/  SHFL.IDX PT, R4, R0, RZ, 0x1f ;  /* 0x00001fff00047589 */ /* 0x000e6200000e0000 */
[----:B--2---:R-:W-:Y:S01]  /*01e0*/  R2UR UR61, R3 ;  /* 0x00000000033d72ca */ /* 0x004fe200000e0000 */
[----:B------:R-:W-:Y:S02]  /*01f0*/  UISETP.NE.AND UP0, UPT, UR5, 0x1, UPT ;  /* 0x000000010500788c */ /* 0x000fe4000bf05270 */
[----:B------:R-:W-:-:S10]  /*0200*/  UISETP.NE.AND UP1, UPT, UR5, 0x2, UPT ;  /* 0x000000020500788c */ /* 0x000fd4000bf25270 */
[----:B------:R-:W-:Y:S02]  /*0210*/  UIADD3 UR10, UR61, -0x1, URZ ;  /* 0xffffffff3d0a7890 */ /* 0x000fe4000fffe03f */
[----:B------:R-:W-:Y:S02]  /*0220*/  UISETP.EQ.AND UP2, UPT, UR61, URZ, !UP0 ;  /* 0x0000003f3d00728c */ /* 0x000fe4000c742270 */
[----:B------:R-:W-:Y:S02]  /*0230*/  UISETP.EQ.AND UP3, UPT, UR61, URZ, !UP1 ;  /* 0x0000003f3d00728c */ /* 0x000fe4000cf62270 */
[----:B------:R-:W-:Y:S02]  /*0240*/  UISETP.GE.U32.AND UP4, UPT, UR10, 0x4, UPT ;  /* 0x000000040a00788c */ /* 0x000fe4000bf86070 */
[----:B------:R-:W-:Y:S01]  /*0250*/  USEL UR4, URZ, 0x1, !UP2 ;  /* 0x000000013f047887 */ /* 0x000fe2000d000000 */
[----:B-1----:R-:W-:Y:S01]  /*0260*/  ISETP.NE.AND P0, PT, R4, RZ, PT ;  /* 0x000000ff0400720c */ /* 0x002fe20003f05270 */
[----:B------:R-:W-:Y:S01]  /*0270*/  USEL UR6, URZ, 0x1, !UP3 ;  /* 0x000000013f067887 */ /* 0x000fe2000d800000 */
[----:B------:R-:W-:Y:S01]  /*0280*/  MOV R4, UR5 ;  /* 0x0000000500047c02 */ /* 0x000fe20008000f00 */
[----:B------:R-:W-:-:S02]  /*0290*/  USEL UR7, UR4, 0x2, UP4 ;  /* 0x0000000204077887 */ /* 0x000fc4000a000000 */
[----:B------:R-:W-:-:S04]  /*02a0*/  USEL UR4, UR6, 0x2, UP4 ;  /* 0x0000000206047887 */ /* 0x000fc8000a000000 */
[----:B------:R-:W-:Y:S02]  /*02b0*/  MOV R18, UR7 ;  /* 0x0000000700127c02 */ /* 0x000fe40008000f00 */
[----:B------:R-:W-:Y:S02]  /*02c0*/  MOV R16, UR4 ;  /* 0x0000000400107c02 */ /* 0x000fe40008000f00 */
[----:B------:R-:W-:Y:S05]  /*02d0*/  @P0 BRA `(.L_x_2) ;  /* 0x0000000000480947 */ /* 0x000fea0003800000 */
[----:B------:R-:W1:Y:S01]  /*02e0*/  S2UR UR8, SR_CgaCtaId ;  /* 0x00000000000879c3 */ /* 0x000e620000008800 */
[----:B------:R-:W-:Y:S01]  /*02f0*/  UMOV UR4, 0x400 ;  /* 0x0000040000047882 */ /* 0x000fe20000000000 */
[----:B------:R-:W-:Y:S01]  /*0300*/  UMOV UR5, 0x1 ;  /* 0x0000000100057882 */ /* 0x000fe20000000000 */
[----:B------:R-:W-:Y:S01]  /*0310*/  UMOV UR6, 0x80 ;  /* 0x0000008000067882 */ /* 0x000fe20000000000 */
[----:B------:R-:W-:Y:S01]  /*0320*/  ELECT P0, URZ, PT ;  /* 0x00000000003f782f */ /* 0x000fe20003800000 */
[----:B------:R-:W-:-:S04]  /*0330*/  UIADD3 UR6, -UR6, 0x100000, URZ ;  /* 0x0010000006067890 */ /* 0x000fc8000fffe13f */
[----:B------:R-:W-:Y:S02]  /*0340*/  USHF.L.U32 UR7, UR6, 0xb, URZ ;  /* 0x0000000b06077899 */ /* 0x000fe4000800063f */
[----:B------:R-:W-:Y:S02]  /*0350*/  USHF.L.U32 UR6, UR6, 0x1, URZ ;  /* 0x0000000106067899 */ /* 0x000fe4000800063f */
[----:B-1----:R-:W-:Y:S02]  /*0360*/  ULEA UR8, UR8, UR4, 0x18 ;  /* 0x0000000408087291 */ /* 0x002fe4000f8ec03f */
[----:B------:R-:W-:-:S04]  /*0370*/  UIADD3 UR4, -UR5, 0x100000, URZ ;  /* 0x0010000005047890 */ /* 0x000fc8000fffe13f */
[----:B------:R-:W-:Y:S02]  /*0380*/  USHF.L.U32 UR5, UR4, 0xb, URZ ;  /* 0x0000000b04057899 */ /* 0x000fe4000800063f */
[----:B------:R-:W-:Y:S01]  /*0390*/  USHF.L.U32 UR4, UR4, 0x1, URZ ;  /* 0x0000000104047899 */ /* 0x000fe2000800063f */
[----:B------:R-:W1:Y:S11]  /*03a0*/  FENCE.VIEW.ASYNC.S ;  /* 0x00000000000073c6 */ /* 0x000e760000000000 */
[----:B-1----:R1:W2:Y:S01]  /*03b0*/  SYNCS.EXCH.64 URZ, [UR8+0x35450], UR4 ;  /* 0x03545004083f75b2 */ /* 0x0022a20008000100 */
[----:B------:R1:W3:Y:S01]  /*03c0*/  SYNCS.EXCH.64 URZ, [UR8+0x35460], UR6 ;  /* 0x03546006083f75b2 */ /* 0x0002e20008000100 */
[----:B------:R1:W4:Y:S01]  /*03d0*/  SYNCS.EXCH.64 URZ, [UR8+0x35458], UR4 ;  /* 0x03545804083f75b2 */ /* 0x0003220008000100 */
[----:B------:R1:W1:Y:S01]  /*03e0*/  SYNCS.EXCH.64 URZ, [UR8+0x35468], UR6 ;  /* 0x03546806083f75b2 */ /* 0x0002620008000100 */
[----:B------:R-:W-:Y:S01]  /*03f0*/  NOP ;  /* 0x0000000000007918 */ /* 0x000fe20000000000 */
.L_x_2:
[----:B------:R-:W5:Y:S01]  /*0400*/  SHFL.IDX PT, R3, R0, RZ, 0x1f ;  /* 0x00001fff00037589 */ /* 0x000f6200000e0000 */
[----:B------:R-:W-:Y:S01]  /*0410*/  NOP ;  /* 0x0000000000007918 */ /* 0x000fe20000000000 */
[----:B-----5:R-:W-:-:S13]  /*0420*/  ISETP.NE.AND P0, PT, R3, RZ, PT ;  /* 0x000000ff0300720c */ /* 0x020fda0003f05270 */
[----:B------:R-:W-:Y:S05]  /*0430*/  @P0 BRA `(.L_x_3) ;  /* 0x0000000000600947 */ /* 0x000fea0003800000 */
[----:B-1----:R-:W1:Y:S01]  /*0440*/  S2UR UR5, SR_CgaCtaId ;  /* 0x00000000000579c3 */ /* 0x002e620000008800 */
[----:B------:R-:W-:Y:S01]  /*0450*/  UMOV UR4, 0x400 ;  /* 0x0000040000047882 */ /* 0x000fe20000000000 */
[----:B------:R-:W-:Y:S01]  /*0460*/  UMOV UR6, 0x1 ;  /* 0x0000000100067882 */ /* 0x000fe20000000000 */
[----:B------:R-:W-:Y:S01]  /*0470*/  UMOV UR9, 0x100 ;  /* 0x0000010000097882 */ /* 0x000fe20000000000 */
[----:B------:R-:W-:-:S04]  /*0480*/  UIADD3 UR6, -UR6, 0x100000, URZ ;  /* 0x0010000006067890 */ /* 0x000fc8000fffe13f */
[----:B------:R-:W-:Y:S02]  /*0490*/  USHF.L.U32 UR7, UR6, 0xb, URZ ;  /* 0x0000000b06077899 */ /* 0x000fe4000800063f */
[----:B------:R-:W-:Y:S01]  /*04a0*/  USHF.L.U32 UR6, UR6, 0x1, URZ ;  /* 0x0000000106067899 */ /* 0x000fe2000800063f */
[----:B------:R-:W-:Y:S01]  /*04b0*/  ELECT P0, URZ, PT ;  /* 0x00000000003f782f */ /* 0x000fe20003800000 */
[----:B-1----:R-:W-:Y:S02]  /*04c0*/  ULEA UR8, UR5, UR4, 0x18 ;  /* 0x0000000405087291 */ /* 0x002fe4000f8ec03f */
[----:B------:R-:W-:-:S04]  /*04d0*/  UIADD3 UR4, -UR9, 0x100000, URZ ;  /* 0x0010000009047890 */ /* 0x000fc8000fffe13f */
[----:B------:R-:W-:Y:S02]  /*04e0*/  USHF.L.U32 UR5, UR4, 0xb, URZ ;  /* 0x0000000b04057899 */ /* 0x000fe4000800063f */
[----:B------:R-:W-:Y:S01]  /*04f0*/  USHF.L.U32 UR4, UR4, 0x1, URZ ;  /* 0x0000000104047899 */ /* 0x000fe2000800063f */
[----:B------:R-:W1:Y:S03]  /*0500*/  FENCE.VIEW.ASYNC.S ;  /* 0x00000000000073c6 */ /* 0x000e660000000000 */
[----:B-1----:R1:W1:Y:S08]  /*0510*/  SYNCS.EXCH.64 URZ, [UR8+0x35400], UR6 ;  /* 0x03540006083f75b2 */ /* 0x0022700008000100 */
[----:B------:R1:W1:Y:S01]  /*0520*/  SYNCS.EXCH.64 URZ, [UR8+0x35428], UR4 ;  /* 0x03542804083f75b2 */ /* 0x0002620008000100 */
        /* <DEDUP_REMOVED lines=8> */
[----:B------:R-:W-:Y:S01]  /*05b0*/  NOP ;  /* 0x0000000000007918 */ /* 0x000fe20000000000 */
.L_x_3:
        /* <DEDUP_REMOVED lines=21> */
[----:B------:R-:W-:Y:S01]  /*0710*/  NOP ;  /* 0x0000000000007918 */ /* 0x000fe20000000000 */
.L_x_4:
[----:B------:R-:W5:Y:S01]  /*0720*/  SHFL.IDX PT, R3, R0, RZ, 0x1f ;  /* 0x00001fff00037589 */ /* 0x000f6200000e0000 */
[----:B------:R-:W-:Y:S01]  /*0730*/  ELECT P0, URZ, PT ;  /* 0x00000000003f782f */ /* 0x000fe20003800000 */
[----:B------:R-:W-:Y:S01]  /*0740*/  NOP ;  /* 0x0000000000007918 */ /* 0x000fe20000000000 */
[----:B-1----:R-:W-:Y:S02]  /*0750*/  UMOV UR4, 0x80 ;  /* 0x0000008000047882 */ /* 0x002fe40000000000 */
[C---:B-----5:R-:W-:Y:S02]  /*0760*/  ISETP.NE.OR P0, PT, R3.reuse, RZ, !P0 ;  /* 0x000000ff0300720c */ /* 0x060fe40004705670 */
[----:B------:R-:W-:-:S11]  /*0770*/  ISETP.NE.AND P3, PT, R3, RZ, PT ;  /* 0x000000ff0300720c */ /* 0x000fd60003f65270 */
[----:B------:R-:W-:Y:S01]  /*0780*/  VOTEU.ALL UP2, P0 ;  /* 0x00000000003f7886 */ /* 0x000fe20000040000 */
[----:B------:R-:W-:Y:S01]  /*0790*/  VOTEU.ALL UP3, P0 ;  /* 0x00000000003f7886 */ /* 0x000fe20000060000 */
[----:B------:R-:W-:Y:S01]  /*07a0*/  VOTEU.ALL UP4, P0 ;  /* 0x00000000003f7886 */ /* 0x000fe20000080000 */
[----:B------:R-:W-:Y:S02]  /*07b0*/  VOTEU.ALL UP5, P0 ;  /* 0x00000000003f7886 */ /* 0x000fe400000a0000 */
[----:B------:R-:W1:Y:S01]  /*07c0*/  @!UP2 S2UR UR7, SR_CgaCtaId ;  /* 0x000000000007a9c3 */ /* 0x000e620000008800 */
[----:B------:R-:W-:Y:S01]  /*07d0*/  @!UP2 UMOV UR6, 0x400 ;  /* 0x000004000006a882 */ /* 0x000fe20000000000 */
[----:B------:R-:W-:-:S04]  /*07e0*/  @!UP2 UIADD3 UR4, -UR4, 0x100000, URZ ;  /* 0x001000000404a890 */ /* 0x000fc8000fffe13f */
[----:B------:R-:W-:Y:S02]  /*07f0*/  @!UP2 USHF.L.U32 UR5, UR4, 0xb, URZ ;  /* 0x0000000b0405a899 */ /* 0x000fe4000800063f */
[----:B------:R-:W-:Y:S02]  /*0800*/  @!UP2 USHF.L.U32 UR4, UR4, 0x1, URZ ;  /* 0x000000010404a899 */ /* 0x000fe4000800063f */
[----:B-1----:R-:W-:Y:S01]  /*0810*/  @!UP2 ULEA UR6, UR7, UR6, 0x18 ;  /* 0x000000060706a291 */ /* 0x002fe2000f8ec03f */
[----:B------:R-:W-:Y:S01]  /*0820*/  VOTEU.ALL UP2, P0 ;  /* 0x00000000003f7886 */ /* 0x000fe20000040000 */
[----:B------:R-:W1:Y:S10]  /*0830*/  FENCE.VIEW.ASYNC.S ;  /* 0x00000000000073c6 */ /* 0x000e740000000000 */
[----:B-1----:R1:W1:Y:S01]  /*0840*/  @!UP2 SYNCS.EXCH.64 URZ, [UR6+0x35490], UR4 ;  /* 0x03549004063fa5b2 */ /* 0x0022620008000100 */
[----:B------:R1:W1:Y:S01]  /*0850*/  @!UP3 SYNCS.EXCH.64 URZ, [UR6+0x35498], UR4 ;  /* 0x03549804063fb5b2 */ /* 0x0002620008000100 */
[----:B------:R1:W1:Y:S01]  /*0860*/  @!UP4 SYNCS.EXCH.64 URZ, [UR6+0x354a0], UR4 ;  /* 0x0354a004063fc5b2 */ /* 0x0002620008000100 */
[----:B------:R1:W1:Y:S01]  /*0870*/  @!UP5 SYNCS.EXCH.64 URZ, [UR6+0x354a8], UR4 ;  /* 0x0354a804063fd5b2 */ /* 0x0002620008000100 */
[----:B------:R-:W-:Y:S01]  /*0880*/  NOP ;  /* 0x0000000000007918 */ /* 0x000fe20000000000 */
[----:B------:R-:W-:Y:S05]  /*0890*/  @P3 BRA `(.L_x_5) ;  /* 0x0000000000583947 */ /* 0x000fea0003800000 */
[----:B-1----:R-:W1:Y:S01]  /*08a0*/  S2UR UR5, SR_CgaCtaId ;  /* 0x00000000000579c3 */ /* 0x002e620000008800 */
[----:B------:R-:W-:Y:S01]  /*08b0*/  UMOV UR4, 0x400 ;  /* 0x0000040000047882 */ /* 0x000fe20000000000 */
[----:B------:R-:W-:Y:S01]  /*08c0*/  UMOV UR6, 0x20 ;  /* 0x0000002000067882 */ /* 0x000fe20000000000 */
[----:B------:R-:W-:Y:S01]  /*08d0*/  UMOV UR7, 0x80 ;  /* 0x0000008000077882 */ /* 0x000fe20000000000 */
[----:B------:R-:W-:Y:S01]  /*08e0*/  ELECT P0, URZ, PT ;  /* 0x00000000003f782f */ /* 0x000fe20003800000 */
[----:B-1----:R-:W-:Y:S02]  /*08f0*/  ULEA UR8, UR5, UR4, 0x18 ;  /* 0x0000000405087291 */ /* 0x002fe4000f8ec03f */
[----:B------:R-:W-:-:S04]  /*0900*/  UIADD3 UR4, -UR6, 0x100000, URZ ;  /* 0x0010000006047890 */ /* 0x000fc8000fffe13f */
[----:B------:R-:W-:Y:S02]  /*0910*/  USHF.L.U32 UR5, UR4, 0xb, URZ ;  /* 0x0000000b04057899 */ /* 0x000fe4000800063f */
[----:B------:R-:W-:Y:S02]  /*0920*/  USHF.L.U32 UR4, UR4, 0x1, URZ ;  /* 0x0000000104047899 */ /* 0x000fe4000800063f */
        /* <DEDUP_REMOVED lines=13> */
.L_x_5:
[----:B------:R-:W-:Y:S01]  /*0a00*/  VOTEU.ANY UP2, P2 ;  /* 0x00000000003f7886 */ /* 0x000fe20001040100 */
[----:B-1----:R-:W-:Y:S01]  /*0a10*/  UMOV UR4, 0x40 ;  /* 0x0000004000047882 */ /* 0x002fe20000000000 */
[----:B------:R-:W-:Y:S01]  /*0a20*/  ISETP.NE.AND P3, PT, RZ, UR61, PT ;  /* 0x0000003dff007c0c */ /* 0x000fe2000bf65270 */
[----:B------:R-:W-:Y:S01]  /*0a30*/  NOP ;  /* 0x0000000000007918 */ /* 0x000fe20000000000 */
[----:B------:R-:W-:Y:S01]  /*0a40*/  ISETP.EQ.AND P0, PT, R4, 0x2, P1 ;  /* 0x000000020400780c */ /* 0x000fe20000f02270 */
[----:B------:R-:W1:Y:S01]  /*0a50*/  @UP2 S2UR UR7, SR_CgaCtaId ;  /* 0x00000000000729c3 */ /* 0x000e620000008800 */
[----:B------:R-:W-:Y:S01]  /*0a60*/  @UP2 UMOV UR6, 0x400 ;  /* 0x0000040000062882 */ /* 0x000fe20000000000 */
[----:B------:R-:W-:-:S04]  /*0a70*/  @UP2 UIADD3 UR4, -UR4, 0x100000, URZ ;  /* 0x0010000004042890 */ /* 0x000fc8000fffe13f */
[----:B------:R-:W-:Y:S02]  /*0a80*/  @UP2 USHF.L.U32 UR5, UR4, 0xb, URZ ;  /* 0x0000000b04052899 */ /* 0x000fe4000800063f */
[----:B------:R-:W-:Y:S02]  /*0a90*/  @UP2 USHF.L.U32 UR4, UR4, 0x1, URZ ;  /* 0x0000000104042899 */ /* 0x000fe4000800063f */
[----:B-1----:R-:W-:Y:S01]  /*0aa0*/  @UP2 ULEA UR6, UR7, UR6, 0x18 ;  /* 0x0000000607062291 */ /* 0x002fe2000f8ec03f */
[----:B------:R-:W-:Y:S01]  /*0ab0*/  VOTEU.ANY UP2, P2 ;  /* 0x00000000003f7886 */ /* 0x000fe20001040100 */
[----:B------:R-:W-:Y:S01]  /*0ac0*/  ISETP.EQ.AND P2, PT, R4, 0x1, P1 ;  /* 0x000000010400780c */ /* 0x000fe20000f42270 */
[----:B------:R-:W1:Y:S09]  /*0ad0*/  FENCE.VIEW.ASYNC.S ;  /* 0x00000000000073c6 */ /* 0x000e720000000000 */
[----:B-1----:R1:W2:Y:S01]  /*0ae0*/  @UP2 SYNCS.EXCH.64 URZ, [UR6+0x354b0], UR4 ;  /* 0x0354b004063f25b2 */ /* 0x0022a20008000100 */
[----:B------:R-:W-:Y:S01]  /*0af0*/  NOP ;  /* 0x0000000000007918 */ /* 0x000fe20000000000 */
[----:B--234-:R-:W-:Y:S06]  /*0b00*/  BAR.SYNC.DEFER_BLOCKING 0x0 ;  /* 0x0000000000007b1d */ /* 0x01cfec0000010000 */
[----:B------:R-:W-:Y:S05]  /*0b10*/  @!P3 BRA `(.L_x_6) ;  /* 0x000000b40074b947 */ /* 0x000fea0003800000 */
[----:B------:R-:W-:-:S06]  /*0b20*/  UISETP.GT.U32.AND UP0, UPT, UR10, 0x3, UPT ;  /* 0x000000030a00788c */ /* 0x000fcc000bf04070 */
[----:B------:R-:W-:-:S13]  /*0b30*/  PLOP3.LUT P0, PT, PT, PT, UP0, 0x80, 0x0 ;  /* 0x000000000000781c */ /* 0x000fda0003f0f008 */
[----:B-1----:R-:W-:Y:S05]  /*0b40*/  @P0 EXIT ;  /* 0x000000000000094d */ /* 0x002fea0003800000 */
.L_x_7:
[----:B------:R-:W-:-:S08]  /*0b50*/  NOP ;  /* 0x0000000000007918 */ /* 0x000fd00000000000 */
[----:B------:R-:W1:Y:S02]  /*0b60*/  USETMAXREG.TRY_ALLOC.CTAPOOL UP0, 0xf0 ;  /* 0x000000f0000079c8 */ /* 0x000e640008000600 */
[----:B-1----:R-:W-:-:S13]  /*0b70*/  PLOP3.LUT P0, PT, PT, PT, UP0, 0x80, 0x0 ;  /* 0x000000000000781c */ /* 0x002fda0003f0f008 */
[----:B------:R-:W-:Y:S05]  /*0b80*/  @!P0 BRA `(.L_x_7) ;  /* 0xfffffffc00f08947 */ /* 0x000fea000383ffff */
[----:B------:R-:W-:Y:S02]  /*0b90*/  ULDC UR4, c[0x0][0xa00] ;  /* 0x0002800000047ab9 */ /* 0x000fe40000000800 */
[----:B------:R-:W-:-:S13]  /*0ba0*/  ISETP.GE.AND P0, PT, R17, UR4, PT ;  /* 0x0000000411007c0c */ /* 0x000fda000bf06270 */
[----:B------:R-:W-:Y:S05]  /*0bb0*/  @P0 EXIT ;  /* 0x000000000000094d */ /* 0x000fea0003800000 */
[----:B------:R-:W-:Y:S01]  /*0bc0*/  SHF.R.S32.HI R3, RZ, 0x1f, R2 ;  /* 0x0000001fff037819 */ /* 0x000fe20000011402 */
[----:B------:R-:W-:Y:S01]  /*0bd0*/  UISETP.NE.AND UP0, UPT, UR61, 0x1, UPT ;  /* 0x000000013d00788c */ /* 0x000fe2000bf05270 */
[----:B------:R-:W-:Y:S01]  /*0be0*/  R2UR UR4, R18 ;  /* 0x00000000120472ca */ /* 0x000fe200000e0000 */
[----:B------:R-:W-:Y:S01]  /*0bf0*/  UMOV UR45, URZ ;  /* 0x0000003f002d7c82 */ /* 0x000fe20008000000 */
[----:B------:R-:W-:Y:S01]  /*0c00*/  LEA.HI R3, R3, R2, RZ, 0x7 ;  /* 0x0000000203037211 */ /* 0x000fe200078f38ff */
[----:B------:R-:W-:Y:S01]  /*0c10*/  UMOV UR60, URZ ;  /* 0x0000003f003c7c82 */ /* 0x000fe20008000000 */
[----:B------:R-:W-:Y:S01]  /*0c20*/  MOV R23, RZ ;  /* 0x000000ff00177202 */ /* 0x000fe20000000f00 */
[----:B------:R-:W-:Y:S01]  /*0c30*/  UMOV UR36, URZ ;  /* 0x0000003f00247c82 */ /* 0x000fe20008000000 */
[----:B------:R-:W-:-:S04]  /*0c40*/  LOP3.LUT R3, R3, 0xffffff80, RZ, 0xc0, !PT ;  /* 0xffffff8003037812 */ /* 0x000fc800078ec0ff */
[----:B------:R-:W-:-:S03]  /*0c50*/  IADD3 R3, -R3, R2, RZ ;  /* 0x0000000203037210 */ /* 0x000fc60007ffe1ff */
[----:B------:R-:W-:Y:S01]  /*0c60*/  ULOP3.LUT UR5, UR4, 0x1, URZ, 0xfc, !UPT ;  /* 0x0000000104057892 */ /* 0x000fe2000f8efc3f */
[----:B------:R-:W-:Y:S01]  /*0c70*/  SHF.R.S32.HI R0, RZ, 0x1f, R3 ;  /* 0x0000001fff007819 */ /* 0x000fe20000011403 */
[----:B------:R-:W-:-:S03]  /*0c80*/  USEL UR4, URZ, 0x1, UP0 ;  /* 0x000000013f047887 */ /* 0x000fc60008000000 */
[----:B------:R-:W-:Y:S02]  /*0c90*/  LEA.HI R0, R0, R3, RZ, 0x2 ;  /* 0x0000000300007211 */ /* 0x000fe400078f10ff */
[----:B------:R-:W-:Y:S02]  /*0ca0*/  MOV R169, UR5 ;  /* 0x0000000500a97c02 */ /* 0x000fe40008000f00 */
[----:B------:R-:W-:Y:S02]  /*0cb0*/  LOP3.LUT R0, R0, 0x7ffffffc, RZ, 0xc0, !PT ;  /* 0x7ffffffc00007812 */ /* 0x000fe400078ec0ff */
[----:B------:R-:W-:Y:S02]  /*0cc0*/  MOV R168, UR4 ;  /* 0x0000000400a87c02 */ /* 0x000fe40008000f00 */
[----:B------:R-:W-:-:S04]  /*0cd0*/  IADD3 R0, R3, -R0, RZ ;  /* 0x8000000003007210 */ /* 0x000fc80007ffe0ff */
[----:B------:R-:W-:-:S07]  /*0ce0*/  SHF.L.U32 R22, R0, 0x1, RZ ;  /* 0x0000000100167819 */ /* 0x000fce00000006ff */
.L_x_85:
[----:B------:R-:W-:Y:S01]  /*0cf0*/  ULDC UR8, c[0x0][0xa04] ;  /* 0x0002810000087ab9 */ /* 0x000fe20000000800 */
[----:B------:R-:W-:Y:S01]  /*0d00*/  R2UR UR47, R17 ;  /* 0x00000000112f72ca */ /* 0x000fe200000e0000 */
[----:B------:R-:W-:Y:S01]  /*0d10*/  UISETP.NE.AND UP0, UPT, UR8, 0x1, UPT ;  /* 0x000000010800788c */ /* 0x000fe2000bf05270 */
[----:B------:R-:W-:Y:S01]  /*0d20*/  ULDC UR4, c[0x0][0xa10] ;  /* 0x0002840000047ab9 */ /* 0x000fe20000000800 */
[----:B------:R-:W-:Y:S01]  /*0d30*/  ULDC UR44, c[0x0][0xa1c] ;  /* 0x00028700002c7ab9 */ /* 0x000fe20000000800 */
[----:B------:R-:W-:Y:S02]  /*0d40*/  UISETP.NE.AND UP1, UPT, UR4, 0x1, UPT ;  /* 0x000000010400788c */ /* 0x000fe4000bf25270 */
[----:B------:R-:W-:-:S06]  /*0d50*/  UISETP.NE.AND UP2, UPT, UR61, 0x1, UPT ;  /* 0x000000013d00788c */ /* 0x000fcc000bf45270 */
[----:B------:R-:W-:Y:S01]  /*0d60*/  @UP0 ULDC.64 UR6, c[0x0][0xa08] ;  /* 0x0002820000060ab9 */ /* 0x000fe20000000a00 */
[----:B------:R-:W-:Y:S01]  /*0d70*/  PLOP3.LUT P0, PT, PT, PT, UP2, 0x80, 0x0 ;  /* 0x000000000000781c */ /* 0x000fe20003f0f028 */
[----:B------:R-:W-:-:S03]  /*0d80*/  UIMAD.WIDE.U32 UR4, UR47, UR6, URZ ;  /* 0x000000062f0472a5 */ /* 0x000fc6000f8e003f */
[----:B------:R-:W-:Y:S01]  /*0d90*/  @UP1 ULDC UR6, c[0x0][0xa18] ;  /* 0x0002860000061ab9 */ /* 0x000fe20000000800 */
[----:B------:R-:W-:Y:S02]  /*0da0*/  @UP0 USHF.R.U32.HI UR47, URZ, UR7, UR5 ;  /* 0x000000073f2f0299 */ /* 0x000fe40008011605 */
[----:B------:R-:W-:Y:S01]  /*0db0*/  UISETP.NE.AND UP0, UPT, UR44, 0x1, UPT ;  /* 0x000000012c00788c */ /* 0x000fe2000bf05270 */
[----:B------:R-:W-:Y:S02]  /*0dc0*/  @UP1 ULDC UR4, c[0x0][0xa14] ;  /* 0x0002850000041ab9 */ /* 0x000fe40000000800 */
[----:B------:R-:W-:Y:S02]  /*0dd0*/  UIMAD.WIDE.U32 UR4, UR47, UR4, URZ ;  /* 0x000000042f0472a5 */ /* 0x000fe4000f8e003f */
[----:B------:R-:W-:Y:S01]  /*0de0*/  IADD3 R0, RZ, -UR47, RZ ;  /* 0x8000002fff007c10 */ /* 0x000fe2000fffe0ff */
[----:B------:R-:W-:Y:S01]  /*0df0*/  UMOV UR46, UR47 ;  /* 0x0000002f002e7c82 */ /* 0x000fe20008000000 */
[----:B------:R-:W-:-:S03]  /*0e00*/  @UP1 USHF.R.U32.HI UR46, URZ, UR6, UR5 ;  /* 0x000000063f2e1299 */ /* 0x000fc60008011605 */
[----:B------:R-:W-:Y:S01]  /*0e10*/  IMAD R0, R0, UR8, R17 ;  /* 0x0000000800007c24 */ /* 0x000fe2000f8e0211 */
[----:B------:R-:W-:Y:S02]  /*0e20*/  @UP0 ULDC.64 UR6, c[0x0][0xa20] ;  /* 0x0002880000060ab9 */ /* 0x000fe40000000a00 */
[----:B------:R-:W-:-:S03]  /*0e30*/  UIMAD.WIDE.U32 UR4, UR46, UR6, URZ ;  /* 0x000000062e0472a5 */ /* 0x000fc6000f8e003f */
[----:B------:R-:W-:Y:S01]  /*0e40*/  UMOV UR6, UR46 ;  /* 0x0000002e00067c82 */ /* 0x000fe20008000000 */
[----:B------:R-:W-:-:S03]  /*0e50*/  @UP0 USHF.R.U32.HI UR6, URZ, UR7, UR5 ;  /* 0x000000073f060299 */ /* 0x000fc60008011605 */
[----:B------:R-:W-:Y:S01]  /*0e60*/  R2UR UR5, R0 ;  /* 0x00000000000572ca */ /* 0x000fe200000e0000 */
[----:B------:R-:W-:-:S04]  /*0e70*/  UIADD3 UR4, -UR6, URZ, URZ ;  /* 0x0000003f06047290 */ /* 0x000fc8000fffe13f */
[----:B------:R-:W-:-:S08]  /*0e80*/  UIMAD UR44, UR44, UR4, UR46 ;  /* 0x000000042c2c72a4 */ /* 0x000fd0000f8e022e */
[----:B--2---:R-:W-:Y:S01]  /*0e90*/  MOV R14, UR5 ;  /* 0x00000005000e7c02 */ /* 0x004fe20008000f00 */
[----:B----4-:R-:W-:Y:S06]  /*0ea0*/  @!P0 BRA `(.L_x_8) ;  /* 0x0000000000688947 */ /* 0x010fec0003800000 */
[----:B------:R-:W-:-:S06]  /*0eb0*/  UISETP.NE.AND UP0, UPT, UR61, 0x2, UPT ;  /* 0x000000023d00788c */ /* 0x000fcc000bf05270 */
[----:B------:R-:W-:-:S13]  /*0ec0*/  PLOP3.LUT P1, PT, PT, PT, UP0, 0x80, 0x0 ;  /* 0x000000000000781c */ /* 0x000fda0003f2f008 */
[----:B------:R-:W-:Y:S05]  /*0ed0*/  @!P1 BRA `(.L_x_9) ;  /* 0x0000000000449947 */ /* 0x000fea0003800000 */
[----:B------:R-:W-:-:S06]  /*0ee0*/  UISETP.NE.AND UP0, UPT, UR61, 0x3, UPT ;  /* 0x000000033d00788c */ /* 0x000fcc000bf05270 */
[----:B------:R-:W-:-:S13]  /*0ef0*/  PLOP3.LUT P1, PT, PT, PT, UP0, 0x80, 0x0 ;  /* 0x000000000000781c */ /* 0x000fda0003f2f008 */
[----:B------:R-:W-:Y:S05]  /*0f00*/  @!P1 BRA `(.L_x_10) ;  /* 0x0000000000249947 */ /* 0x000fea0003800000 */
[----:B------:R-:W-:-:S06]  /*0f10*/  UISETP.NE.AND UP0, UPT, UR61, 0x4, UPT ;  /* 0x000000043d00788c */ /* 0x000fcc000bf05270 */
[----:B------:R-:W-:-:S13]  /*0f20*/  PLOP3.LUT P1, PT, PT, PT, UP0, 0x80, 0x0 ;  /* 0x000000000000781c */ /* 0x000fda0003f2f008 */
[----:B------:R-:W-:Y:S05]  /*0f30*/  @P1 BRA `(.L_x_11) ;  /* 0x0000000000541947 */ /* 0x000fea0003800000 */
[----:B------:R-:W-:Y:S02]  /*0f40*/  UIADD3 UR4, UR45, -0x1, URZ ;  /* 0xffffffff2d047890 */ /* 0x000fe4000fffe03f */
[----:B------:R-:W-:Y:S02]  /*0f50*/  ULOP3.LUT UR45, UR45, 0x1, URZ, 0xc, !UPT ;  /* 0x000000012d2d7892 */ /* 0x000fe4000f8e0c3f */
[----:B------:R-:W-:-:S04]  /*0f60*/  ULOP3.LUT UR4, UR4, 0x2, URZ, 0xc0, !UPT ;  /* 0x0000000204047892 */ /* 0x000fc8000f8ec03f */
[----:B------:R-:W-:-:S04]  /*0f70*/  USHF.R.U32.HI UR4, URZ, 0x1, UR4 ;  /* 0x000000013f047899 */ /* 0x000fc80008011604 */
[----:B------:R-:W-:Y:S01]  /*0f80*/  ULOP3.LUT UR60, UR60, UR4, URZ, 0x3c, !UPT ;  /* 0x000000043c3c7292 */ /* 0x000fe2000f8e3c3f */
[----:B------:R-:W-:Y:S11]  /*0f90*/  BRA `(.L_x_11) ;  /* 0x00000000003c7947 */ /* 0x000ff60003800000 */
.L_x_10:
[----:B------:R-:W-:Y:S02]  /*0fa0*/  ULOP3.LUT UP0, URZ, UR45, 0x2, URZ, 0xc0, !UPT ;  /* 0x000000022d3f7892 */ /* 0x000fe4000f80c03f */
[----:B------:R-:W-:Y:S02]  /*0fb0*/  ULOP3.LUT UR45, UR45, 0x1, URZ, 0xc0, !UPT ;  /* 0x000000012d2d7892 */ /* 0x000fe4000f8ec03f */
[----:B------:R-:W-:-:S04]  /*0fc0*/  USEL UR4, URZ, 0x1, UP0 ;  /* 0x000000013f047887 */ /* 0x000fc80008000000 */
[----:B------:R-:W-:Y:S01]  /*0fd0*/  ULOP3.LUT UR60, UR60, UR4, URZ, 0x3c, !UPT ;  /* 0x000000043c3c7292 */ /* 0x000fe2000f8e3c3f */
[----:B------:R-:W-:Y:S11]  /*0fe0*/  BRA `(.L_x_11) ;  /* 0x0000000000287947 */ /* 0x000ff60003800000 */
.L_x_9:
[----:B------:R-:W-:Y:S02]  /*0ff0*/  UIADD3 UR4, UR45, 0x1, URZ ;  /* 0x000000012d047890 */ /* 0x000fe4000fffe03f */
[----:B------:R-:W-:Y:S02]  /*1000*/  ULOP3.LUT UR45, UR45, 0x1, URZ, 0xc, !UPT ;  /* 0x000000012d2d7892 */ /* 0x000fe4000f8e0c3f */
[----:B------:R-:W-:-:S04]  /*1010*/  UISETP.GT.U32.AND UP0, UPT, UR4, 0x1, UPT ;  /* 0x000000010400788c */ /* 0x000fc8000bf04070 */
[----:B------:R-:W-:-:S04]  /*1020*/  USEL UR4, URZ, 0x1, !UP0 ;  /* 0x000000013f047887 */ /* 0x000fc8000c000000 */
[----:B------:R-:W-:Y:S01]  /*1030*/  ULOP3.LUT UR60, UR60, UR4, URZ, 0x3c, !UPT ;  /* 0x000000043c3c7292 */ /* 0x000fe2000f8e3c3f */
[----:B------:R-:W-:Y:S11]  /*1040*/  BRA `(.L_x_11) ;  /* 0x0000000000107947 */ /* 0x000ff60003800000 */
.L_x_8:
[----:B------:R-:W-:Y:S02]  /*1050*/  UISETP.GT.U32.AND UP0, UPT, UR45, 0x1, UPT ;  /* 0x000000012d00788c */ /* 0x000fe4000bf04070 */
[----:B------:R-:W-:Y:S02]  /*1060*/  ULOP3.LUT UR45, UR45, 0x1, URZ, 0xc0, !UPT ;  /* 0x000000012d2d7892 */ /* 0x000fe4000f8ec03f */
[----:B------:R-:W-:-:S04]  /*1070*/  USEL UR4, URZ, 0x1, !UP0 ;  /* 0x000000013f047887 */ /* 0x000fc8000c000000 */
[----:B------:R-:W-:-:S12]  /*1080*/  ULOP3.LUT UR60, UR60, UR4, URZ, 0x3c, !UPT ;  /* 0x000000043c3c7292 */ /* 0x000fd8000f8e3c3f */
.L_x_11:
[----:B------:R-:W-:Y:S05]  /*1090*/  @!P0 BRA `(.L_x_12) ;  /* 0x0000000000548947 */ /* 0x000fea0003800000 */
        /* <DEDUP_REMOVED lines=9> */
[----:B------:R-:W-:-:S13]  /*1130*/  R2UR UR4, R14 ;  /* 0x000000000e0472ca */ /* 0x000fda00000e0000 */
[----:B------:R-:W-:-:S06]  /*1140*/  ULEA UR4, UR4, 0x3, 0x1 ;  /* 0x0000000304047891 */ /* 0x000fcc000f8e083f */
[----:B------:R-:W-:Y:S01]  /*1150*/  MOV R14, UR4 ;  /* 0x00000004000e7c02 */ /* 0x000fe20008000f00 */
[----:B------:R-:W-:Y:S06]  /*1160*/  BRA `(.L_x_15) ;  /* 0x00000000002c7947 */ /* 0x000fec0003800000 */
.L_x_14:
[----:B------:R-:W-:-:S13]  /*1170*/  R2UR UR4, R14 ;  /* 0x000000000e0472ca */ /* 0x000fda00000e0000 */
[----:B------:R-:W-:-:S06]  /*1180*/  ULEA UR4, UR4, 0x2, 0x1 ;  /* 0x0000000204047891 */ /* 0x000fcc000f8e083f */
[----:B------:R-:W-:Y:S01]  /*1190*/  MOV R14, UR4 ;  /* 0x00000004000e7c02 */ /* 0x000fe20008000f00 */
[----:B------:R-:W-:Y:S06]  /*11a0*/  BRA `(.L_x_15) ;  /* 0x00000000001c7947 */ /* 0x000fec0003800000 */
.L_x_13:
[----:B------:R-:W-:-:S13]  /*11b0*/  R2UR UR4, R14 ;  /* 0x000000000e0472ca */ /* 0x000fda00000e0000 */
[----:B------:R-:W-:-:S06]  /*11c0*/  ULEA UR4, UR4, 0x1, 0x1 ;  /* 0x0000000104047891 */ /* 0x000fcc000f8e083f */
[----:B------:R-:W-:Y:S01]  /*11d0*/  MOV R14, UR4 ;  /* 0x00000004000e7c02 */ /* 0x000fe20008000f00 */
[----:B------:R-:W-:Y:S06]  /*11e0*/  BRA `(.L_x_15) ;  /* 0x00000000000c7947 */ /* 0x000fec0003800000 */
.L_x_12:
[----:B------:R-:W-:-:S13]  /*11f0*/  R2UR UR4, R14 ;  /* 0x000000000e0472ca */ /* 0x000fda00000e0000 */
[----:B------:R-:W-:-:S06]  /*1200*/  USHF.L.U32 UR4, UR4, 0x1, URZ ;  /* 0x0000000104047899 */ /* 0x000fcc000800063f */
[----:B------:R-:W-:-:S07]  /*1210*/  MOV R14, UR4 ;  /* 0x00000004000e7c02 */ /* 0x000fce0008000f00 */
.L_x_15:
[----:B------:R-:W-:-:S13]  /*1220*/  R2UR UR4, R16 ;  /* 0x00000000100472ca */ /* 0x000fda00000e0000 */
[----:B------:R-:W-:-:S04]  /*1230*/  ULOP3.LUT UR4, UR4, 0x1, URZ, 0xfc, !UPT ;  /* 0x0000000104047892 */ /* 0x000fc8000f8efc3f */
[----:B------:R-:W-:-:S06]  /*1240*/  UISETP.NE.AND UP0, UPT, UR4, 0x3, UPT ;  /* 0x000000030400788c */ /* 0x000fcc000bf05270 */
[----:B------:R-:W-:-:S13]  /*1250*/  PLOP3.LUT P0, PT, PT, PT, UP0, 0x80, 0x0 ;  /* 0x000000000000781c */ /* 0x000fda0003f0f008 */
[----:B------:R-:W-:Y:S05]  /*1260*/  @!P0 BRA `(.L_x_16) ;  /* 0x0000000000048947 */ /* 0x000fea0003800000 */
[----:B------:R-:W-:Y:S01]  /*1270*/  BPT.TRAP 0x1 ;  /* 0x000000040000795c */ /* 0x000fe20000300000 */
.L_x_16:
[----:B------:R-:W1:Y:S01]  /*1280*/  S2UR UR4, SR_CgaCtaId ;  /* 0x00000000000479c3 */ /* 0x000e620000008800 */
[----:B------:R-:W-:Y:S01]  /*1290*/  UMOV UR37, 0x400 ;  /* 0x0000040000257882 */ /* 0x000fe20000000000 */
[----:B------:R-:W-:Y:S02]  /*12a0*/  MOV R0, UR60 ;  /* 0x0000003c00007c02 */ /* 0x000fe40008000f00 */
[----:B------:R-:W-:Y:S02]  /*12b0*/  R2UR UR5, R169 ;  /* 0x00000000a90572ca */ /* 0x000fe400000e0000 */
[----:B------:R-:W-:-:S11]  /*12c0*/  SHF.L.U32 R0, R0, 0x1f, RZ ;  /* 0x0000001f00007819 */ /* 0x000fd600000006ff */
[----:B------:R-:W-:-:S06]  /*12d0*/  UISETP.NE.AND UP0, UPT, UR5, 0x3, UPT ;  /* 0x000000030500788c */ /* 0x000fcc000bf05270 */
[----:B------:R-:W-:Y:S01]  /*12e0*/  PLOP3.LUT P0, PT, PT, PT, UP0, 0x80, 0x0 ;  /* 0x000000000000781c */ /* 0x000fe20003f0f008 */
[----:B-1----:R-:W-:-:S04]  /*12f0*/  ULEA UR37, UR4, UR37, 0x18 ;  /* 0x0000002504257291 */ /* 0x002fc8000f8ec03f */
[----:B------:R-:W-:-:S09]  /*1300*/  ULEA UR4, UR45, UR37, 0x3 ;  /* 0x000000252d047291 */ /* 0x000fd2000f8e183f */
[----:B------:R-:W1:Y:S02]  /*1310*/  SYNCS.PHASECHK.TRANS64.TRYWAIT P1, [UR4+0x35450], R0 ;  /* 0x03545000ff0075a7 */ /* 0x000e640008020144 */
[----:B-1----:R-:W-:Y:S05]  /*1320*/  @!P1 BRA `(.L_x_17) ;  /* 0x000000d0003c9947 */ /* 0x002fea0003800000 */
.L_x_131:
[----:B------:R-:W-:Y:S05]  /*1330*/  @!P0 BRA `(.L_x_18) ;  /* 0x0000000000048947 */ /* 0x000fea0003800000 */
[----:B------:R-:W-:Y:S01]  /*1340*/  BPT.TRAP 0x1 ;  /* 0x000000040000795c */ /* 0x000fe20000300000 */
.L_x_18:
[----:B------:R-:W-:Y:S01]  /*1350*/  ULEA UR7, UR36, UR37, 0x3 ;  /* 0x0000002524077291 */ /* 0x000fe2000f8e183f */
[----:B-1----:R-:W-:Y:S01]  /*1360*/  SHF.L.U32 R0, R23, 0x1f, RZ ;  /* 0x0000001f17007819 */ /* 0x002fe200000006ff */
[----:B------:R-:W-:Y:S01]  /*1370*/  UIADD3 UR6, UR37, 0x35490, URZ ;  /* 0x0003549025067890 */ /* 0x000fe2000fffe03f */
[----:B------:R-:W-:Y:S01]  /*1380*/  SHF.L.U32 R3, R168, 0x1f, RZ ;  /* 0x0000001fa8037819 */ /* 0x000fe200000006ff */
[----:B------:R-:W-:Y:S02]  /*1390*/  ULEA UR52, UR61, 0xfffffff8, 0x3 ;  /* 0xfffffff83d347891 */ /* 0x000fe4000f8e183f */
[----:B------:R-:W-:Y:S02]  /*13a0*/  ULEA UR4, UR61, UR6, 0x3 ;  /* 0x000000063d047291 */ /* 0x000fe4000f8e183f */
[----:B------:R-:W-:Y:S01]  /*13b0*/  ULOP3.LUT UR52, UR52, 0x8, URZ, 0xc, !UPT ;  /* 0x0000000834347892 */ /* 0x000fe2000f8e0c3f */
[----:B------:R-:W1:Y:S03]  /*13c0*/  SYNCS.PHASECHK.TRANS64.TRYWAIT P1, [UR7+0x35400], R0 ;  /* 0x03540000ff0075a7 */ /* 0x000e660008020147 */
[----:B------:R-:W-:Y:S01]  /*13d0*/  MOV R5, UR4 ;  /* 0x0000000400057c02 */ /* 0x000fe20008000f00 */
[----:B-1----:R-:W-:Y:S07]  /*13e0*/  @!P1 BRA `(.L_x_19) ;  /* 0x000000d000249947 */ /* 0x002fee0003800000 */
.L_x_132:
[----:B------:R-:W-:-:S09]  /*13f0*/  ULEA UR4, UR61, UR6, 0x3 ;  /* 0x000000063d047291 */ /* 0x000fd2000f8e183f */
[----:B------:R-:W2:Y:S02]  /*1400*/  SYNCS.PHASECHK.TRANS64.TRYWAIT P1, [UR4+-0x8], R3 ;  /* 0xfffff803ff0075a7 */ /* 0x000ea40008020144 */
[----:B--2---:R-:W-:Y:S05]  /*1410*/  @!P1 BRA `(.L_x_20) ;  /* 0x000000d000309947 */ /* 0x004fea0003800000 */
.L_x_133:
[----:B------:R-:W-:Y:S01]  /*1420*/  UIADD3 UR5, UR37, 0xe000, URZ ;  /* 0x0000e00025057890 */ /* 0x000fe2000fffe03f */
[----:B------:R-:W-:Y:S01]  /*1430*/  WARPGROUP.ARRIVE ;  /* 0x00000000000079c5 */ /* 0x000fe20000000000 */
[----:B------:R-:W-:Y:S01]  /*1440*/  USHF.R.U32.HI UR4, URZ, 0x4, UR37 ;  /* 0x000000043f047899 */ /* 0x000fe20008011625 */
[----:B------:R-:W2:Y:S01]  /*1450*/  LDC R15, c[0x0][0x28c] ;  /* 0x0000a300ff0f7b82 */ /* 0x000ea20000000800 */
[----:B------:R-:W-:Y:S01]  /*1460*/  USHF.R.U32.HI UR5, URZ, 0x4, UR5 ;  /* 0x000000043f057899 */ /* 0x000fe20008011605 */
[C---:B-1----:R-:W-:Y:S01]  /*1470*/  IADD3 R0, R22.reuse, 0x1, RZ ;  /* 0x0000000116007810 */ /* 0x042fe20007ffe0ff */
[----:B------:R-:W-:Y:S01]  /*1480*/  ULOP3.LUT UR4, UR4, 0x3fff, URZ, 0xc0, !UPT ;  /* 0x00003fff04047892 */ /* 0x000fe2000f8ec03f */
[C---:B------:R-:W-:Y:S01]  /*1490*/  IADD3 R4, R22.reuse, 0x8, RZ ;  /* 0x0000000816047810 */ /* 0x040fe20007ffe0ff */
[----:B------:R-:W-:Y:S01]  /*14a0*/  ULOP3.LUT UR38, UR5, 0x3fff, URZ, 0xc0, !UPT ;  /* 0x00003fff05267892 */ /* 0x000fe2000f8ec03f */
[----:B------:R-:W-:Y:S01]  /*14b0*/  IADD3 R20, R22, 0x10, RZ ;  /* 0x0000001016147810 */ /* 0x000fe20007ffe0ff */
[----:B------:R-:W-:Y:S01]  /*14c0*/  ULOP3.LUT UR4, UR4, 0x10000, URZ, 0xfc, !UPT ;  /* 0x0001000004047892 */ /* 0x000fe2000f8efc3f */
[----:B------:R-:W-:Y:S01]  /*14d0*/  P2R R57, PR, RZ, 0x1 ;  /* 0x00000001ff397803 */ /* 0x000fe20000000000 */
[----:B------:R-:W-:-:S02]  /*14e0*/  ULOP3.LUT UR39, UR38, 0x10000, URZ, 0xfc, !UPT ;  /* 0x0001000026277892 */ /* 0x000fc4000f8efc3f */
[----:B------:R-:W-:Y:S02]  /*14f0*/  UIMAD UR4, UR45, 0x700, UR4 ;  /* 0x000007002d0478a4 */ /* 0x000fe4000f8e0204 */
[----:B------:R-:W-:Y:S01]  /*1500*/  UIMAD UR5, UR36, 0x700, UR39 ;  /* 0x00000700240578a4 */ /* 0x000fe2000f8e0227 */
[----:B------:R-:W-:Y:S01]  /*1510*/  UMOV UR9, 0x80000020 ;  /* 0x8000002000097882 */ /* 0x000fe20000000000 */
[----:B------:R-:W-:Y:S01]  /*1520*/  UMOV UR11, 0x80000020 ;  /* 0x80000020000b7882 */ /* 0x000fe20000000000 */
[----:B------:R-:W-:Y:S02]  /*1530*/  MOV R13, UR9 ;  /* 0x00000009000d7c02 */ /* 0x000fe40008000f00 */
[----:B------:R-:W-:Y:S01]  /*1540*/  UMOV UR8, UR4 ;  /* 0x0000000400087c82 */ /* 0x000fe20008000000 */
[----:B------:R-:W-:Y:S01]  /*1550*/  UMOV UR13, 0x80000020 ;  /* 0x80000020000d7882 */ /* 0x000fe20000000000 */
[----:B------:R-:W-:Y:S01]  /*1560*/  UMOV UR10, UR5 ;  /* 0x00000005000a7c82 */ /* 0x000fe20008000000 */
[----:B------:R-:W-:Y:S01]  /*1570*/  MOV R12, UR8 ;  /* 0x00000008000c7c02 */ /* 0x000fe20008000f00 */
[----:B------:R-:W-:Y:S01]  /*1580*/  HGMMA.64x64x16.F32 R24, gdesc[UR8], RZ, !UPT, gsb0 ;  /* 0x00e00000081879f0 */ /* 0x000fe2000c0008ff */
[----:B------:R-:W-:Y:S01]  /*1590*/  UIADD3 UR8, UR4, 0x2, URZ ;  /* 0x0000000204087890 */ /* 0x000fe2000fffe03f */
[----:B------:R-:W-:Y:S01]  /*15a0*/  MOV R11, UR13 ;  /* 0x0000000d000b7c02 */ /* 0x000fe20008000f00 */
[----:B------:R-:W-:Y:S01]  /*15b0*/  UIADD3 UR9, UR5, 0x2, URZ ;  /* 0x0000000205097890 */ /* 0x000fe2000fffe03f */
[-C--:B--2---:R-:W-:Y:S01]  /*15c0*/  ISETP.GE.AND P4, PT, R0, R15.reuse, PT ;  /* 0x0000000f0000720c */ /* 0x084fe20003f86270 */
[----:B------:R-:W-:Y:S01]  /*15d0*/  UMOV UR15, 0x80000020 ;  /* 0x80000020000f7882 */ /* 0x000fe20000000000 */
[----:B------:R-:W-:Y:S01]  /*15e0*/  UIADD3 UR10, UR5, 0x200, URZ ;  /* 0x00000200050a7890 */ /* 0x000fe2000fffe03f */
[-C--:B------:R-:W-:Y:S01]  /*15f0*/  ISETP.GE.AND P2, PT, R22, R15.reuse, PT ;  /* 0x0000000f1600720c */ /* 0x080fe20003f46270 */
[----:B------:R-:W-:Y:S01]  /*1600*/  UMOV UR12, UR8 ;  /* 0x00000008000c7c82 */ /* 0x000fe20008000000 */
[----:B------:R-:W-:Y:S01]  /*1610*/  UIADD3 UR8, UR4, 0x100, URZ ;  /* 0x0000010004087890 */ /* 0x000fe2000fffe03f */
[----:B------:R-:W-:Y:S01]  /*1620*/  MOV R10, UR12 ;  /* 0x0000000c000a7c02 */ /* 0x000fe20008000f00 */
[----:B------:R-:W-:Y:S01]  /*1630*/  UMOV UR14, UR9 ;  /* 0x00000009000e7c82 */ /* 0x000fe20008000000 */
[----:B------:R-:W-:Y:S01]  /*1640*/  UIADD3 UR9, UR5, 0x100, URZ ;  /* 0x0000010005097890 */ /* 0x000fe2000fffe03f */
[-C--:B------:R-:W-:Y:S01]  /*1650*/  ISETP.GE.AND P1, PT, R4, R15.reuse, PT ;  /* 0x0000000f0400720c */ /* 0x080fe20003f26270 */
[----:B------:R-:W-:Y:S01]  /*1660*/  UMOV UR11, 0x80000020 ;  /* 0x80000020000b7882 */ /* 0x000fe20000000000 */
[----:B------:R-:W-:Y:S01]  /*1670*/  UIADD3 UR16, UR4, 0x300, URZ ;  /* 0x0000030004107890 */ /* 0x000fe2000fffe03f */
[C---:B------:R-:W-:Y:S01]  /*1680*/  IADD3 R4, R22.reuse, 0x11, RZ ;  /* 0x0000001116047810 */ /* 0x040fe20007ffe0ff */
[----:B------:R-:W-:Y:S01]  /*1690*/  UIADD3 UR18, UR5, 0x300, URZ ;  /* 0x0000030005127890 */ /* 0x000fe2000fffe03f */
[----:B------:R-:W-:Y:S01]  /*16a0*/  IADD3 R0, R22, 0x9, RZ ;  /* 0x0000000916007810 */ /* 0x000fe20007ffe0ff */
[----:B------:R-:W-:Y:S01]  /*16b0*/  UMOV UR17, 0x80000020 ;  /* 0x8000002000117882 */ /* 0x000fe20000000000 */
[----:B------:R-:W-:Y:S01]  /*16c0*/  UMOV UR19, 0x80000020 ;  /* 0x8000002000137882 */ /* 0x000fe20000000000 */
[----:B------:R-:W-:Y:S01]  /*16d0*/  UIADD3 UR20, UR4, 0x302, URZ ;  /* 0x0000030204147890 */ /* 0x000fe2000fffe03f */
[-C--:B------:R-:W-:Y:S01]  /*16e0*/  ISETP.GE.AND P5, PT, R4, R15.reuse, PT ;  /* 0x0000000f0400720c */ /* 0x080fe20003fa6270 */
[----:B------:R-:W-:Y:S01]  /*16f0*/  UIADD3 UR22, UR5, 0x302, URZ ;  /* 0x0000030205167890 */ /* 0x000fe2000fffe03f */
[----:B------:R-:W-:Y:S01]  /*1700*/  IADD3 R4, R22, 0x19, RZ ;  /* 0x0000001916047810 */ /* 0x000fe20007ffe0ff */
[----:B------:R-:W-:Y:S01]  /*1710*/  UMOV UR21, 0x80000020 ;  /* 0x8000002000157882 */ /* 0x000fe20000000000 */
[----:B------:R-:W-:Y:S01]  /*1720*/  UMOV UR23, 0x80000020 ;  /* 0x8000002000177882 */ /* 0x000fe20000000000 */
[----:B------:R-:W-:Y:S01]  /*1730*/  UIADD3 UR24, UR4, 0x400, URZ ;  /* 0x0000040004187890 */ /* 0x000fe2000fffe03f */
[-C--:B------:R-:W-:Y:S01]  /*1740*/  ISETP.GE.AND P3, PT, R0, R15.reuse, PT ;  /* 0x0000000f0000720c */ /* 0x080fe20003f66270 */
[----:B------:R-:W-:Y:S01]  /*1750*/  UIADD3 UR26, UR5, 0x400, URZ ;  /* 0x00000400051a7890 */ /* 0x000fe2000fffe03f */
[----:B------:R-:W-:Y:S01]  /*1760*/  ISETP.GE.AND P6, PT, R20, R15, PT ;  /* 0x0000000f1400720c */ /* 0x000fe20003fc6270 */
[----:B------:R-:W-:Y:S01]  /*1770*/  UMOV UR25, 0x80000020 ;  /* 0x8000002000197882 */ /* 0x000fe20000000000 */
[----:B------:R-:W-:Y:S01]  /*1780*/  UMOV UR27, 0x80000020 ;  /* 0x80000020001b7882 */ /* 0x000fe20000000000 */
[----:B------:R-:W-:Y:S01]  /*1790*/  UIADD3 UR28, UR4, 0x402, URZ ;  /* 0x00000402041c7890 */ /* 0x000fe2000fffe03f */
[----:B------:R-:W-:Y:S01]  /*17a0*/  IADD3 R0, R22, 0x18, RZ ;  /* 0x0000001816007810 */ /* 0x000fe20007ffe0ff */
[----:B------:R-:W-:Y:S01]  /*17b0*/  UIADD3 UR30, UR5, 0x402, URZ ;  /* 0x00000402051e7890 */ /* 0x000fe2000fffe03f */
[----:B------:R-:W-:Y:S01]  /*17c0*/  UMOV UR29, 0x80000020 ;  /* 0x80000020001d7882 */ /* 0x000fe20000000000 */
[----:B------:R-:W-:Y:S01]  /*17d0*/  UMOV UR31, 0x80000020 ;  /* 0x80000020001f7882 */ /* 0x000fe20000000000 */
[----:B------:R-:W-:-:S02]  /*17e0*/  UIADD3 UR32, UR4, 0x500, URZ ;  /* 0x0000050004207890 */ /* 0x000fc4000fffe03f */
[----:B------:R-:W-:Y:S01]  /*17f0*/  UIADD3 UR34, UR5, 0x500, URZ ;  /* 0x0000050005227890 */ /* 0x000fe2000fffe03f */
[----:B------:R-:W-:Y:S01]  /*1800*/  UMOV UR33, 0x80000020 ;  /* 0x8000002000217882 */ /* 0x000fe20000000000 */
[----:B------:R-:W-:Y:S01]  /*1810*/  UMOV UR35, 0x80000020 ;  /* 0x8000002000237882 */ /* 0x000fe20000000000 */
[----:B------:R-:W-:Y:S02]  /*1820*/  UIADD3 UR40, UR4, 0x502, URZ ;  /* 0x0000050204287890 */ /* 0x000fe4000fffe03f */
[----:B------:R-:W-:Y:S01]  /*1830*/  UIADD3 UR42, UR5, 0x502, URZ ;  /* 0x00000502052a7890 */ /* 0x000fe2000fffe03f */
[----:B------:R-:W-:Y:S01]  /*1840*/  UMOV UR41, 0x80000020 ;  /* 0x8000002000297882 */ /* 0x000fe20000000000 */
[----:B------:R-:W-:Y:S01]  /*1850*/  UMOV UR43, 0x80000020 ;  /* 0x80000020002b7882 */ /* 0x000fe20000000000 */
[----:B------:R-:W-:Y:S02]  /*1860*/  UIADD3 UR48, UR4, 0x600, URZ ;  /* 0x0000060004307890 */ /* 0x000fe4000fffe03f */
[----:B------:R-:W-:Y:S01]  /*1870*/  UIADD3 UR50, UR5, 0x600, URZ ;  /* 0x0000060005327890 */ /* 0x000fe2000fffe03f */
[----:B------:R-:W-:Y:S01]  /*1880*/  UMOV UR49, 0x80000020 ;  /* 0x8000002000317882 */ /* 0x000fe20000000000 */
[----:B------:R-:W-:Y:S01]  /*1890*/  UMOV UR51, 0x80000020 ;  /* 0x8000002000337882 */ /* 0x000fe20000000000 */
[----:B------:R-:W-:-:S02]  /*18a0*/  UIADD3 UR56, UR4, 0x602, URZ ;  /* 0x0000060204387890 */ /* 0x000fc4000fffe03f */
[----:B------:R-:W-:Y:S01]  /*18b0*/  UIADD3 UR58, UR5, 0x602, URZ ;  /* 0x00000602053a7890 */ /* 0x000fe2000fffe03f */
[----:B------:R-:W-:Y:S01]  /*18c0*/  UMOV UR57, 0x80000020 ;  /* 0x8000002000397882 */ /* 0x000fe20000000000 */
[----:B------:R-:W-:Y:S01]  /*18d0*/  UMOV UR59, 0x80000020 ;  /* 0x80000020003b7882 */ /* 0x000fe20000000000 */
[----:B------:R-:W-:Y:S02]  /*18e0*/  WARPGROUP.DEPBAR.LE gsb0, 0x0 ;  /* 0x00008000000079c5 */ /* 0x000fe40000010000 */
[----:B------:R-:W-:-:S06]  /*18f0*/  WARPGROUP.ARRIVE ;  /* 0x00000000000079c5 */ /* 0x000fcc0000000000 */
[----:B------:R-:W-:Y:S01]  /*1900*/  HGMMA.64x64x16.F32 R24, gdesc[UR12], R24, gsb0 ;  /* 0x00e000000c1879f0 */ /* 0x000fe20008000818 */
[----:B------:R-:W-:Y:S01]  /*1910*/  UMOV UR12, UR8 ;  /* 0x00000008000c7c82 */ /* 0x000fe20008000000 */
[----:B------:R-:W-:Y:S01]  /*1920*/  UMOV UR13, 0x80000020 ;  /* 0x80000020000d7882 */ /* 0x000fe20000000000 */
[----:B------:R-:W-:Y:S01]  /*1930*/  UMOV UR14, UR9 ;  /* 0x00000009000e7c82 */ /* 0x000fe20008000000 */
[----:B------:R-:W-:Y:S01]  /*1940*/  UMOV UR15, 0x80000020 ;  /* 0x80000020000f7882 */ /* 0x000fe20000000000 */
[----:B------:R-:W-:Y:S01]  /*1950*/  UIADD3 UR8, UR4, 0x102, URZ ;  /* 0x0000010204087890 */ /* 0x000fe2000fffe03f */
[----:B------:R-:W-:Y:S01]  /*1960*/  MOV R8, UR12 ;  /* 0x0000000c00087c02 */ /* 0x000fe20008000f00 */
[----:B------:R-:W-:Y:S01]  /*1970*/  UIADD3 UR9, UR5, 0x102, URZ ;  /* 0x0000010205097890 */ /* 0x000fe2000fffe03f */
[----:B------:R-:W-:Y:S01]  /*1980*/  MOV R9, UR13 ;  /* 0x0000000d00097c02 */ /* 0x000fe20008000f00 */
        /* <DEDUP_REMOVED lines=9> */
[----:B------:R-:W-:Y:S01]  /*1a20*/  UMOV UR9, 0x80000020 ;  /* 0x8000002000097882 */ /* 0x000fe20000000000 */
[----:B------:R-:W-:Y:S01]  /*1a30*/  MOV R7, UR13 ;  /* 0x0000000d00077c02 */ /* 0x000fe20008000f00 */
[----:B------:R-:W-:Y:S02]  /*1a40*/  WARPGROUP.DEPBAR.LE gsb0, 0x0 ;  /* 0x00008000000079c5 */ /* 0x000fe40000010000 */
[----:B------:R-:W-:-:S06]  /*1a50*/  WARPGROUP.ARRIVE ;  /* 0x00000000000079c5 */ /* 0x000fcc0000000000 */
[----:B------:R-:W-:Y:S01]  /*1a60*/  HGMMA.64x64x16.F32 R24, gdesc[UR12], R24, gsb0 ;  /* 0x00e000000c1879f0 */ /* 0x000fe20008000818 */
[----:B------:R-:W-:Y:S02]  /*1a70*/  UIADD3 UR12, UR4, 0x202, URZ ;  /* 0x00000202040c7890 */ /* 0x000fe4000fffe03f */
[----:B------:R-:W-:Y:S01]  /*1a80*/  UIADD3 UR14, UR5, 0x202, URZ ;  /* 0x00000202050e7890 */ /* 0x000fe2000fffe03f */
[----:B------:R-:W-:Y:S01]  /*1a90*/  UMOV UR13, 0x80000020 ;  /* 0x80000020000d7882 */ /* 0x000fe20000000000 */
[----:B------:R-:W-:Y:S01]  /*1aa0*/  UMOV UR15, 0x80000020 ;  /* 0x80000020000f7882 */ /* 0x000fe20000000000 */
[----:B------:R-:W-:Y:S01]  /*1ab0*/  ULDC UR4, c[0x0][0x604] ;  /* 0x0001810000047ab9 */ /* 0x000fe20000000800 */
[----:B------:R-:W-:Y:S02]  /*1ac0*/  WARPGROUP.DEPBAR.LE gsb0, 0x0 ;  /* 0x00008000000079c5 */ /* 0x000fe40000010000 */
[----:B------:R-:W-:-:S06]  /*1ad0*/  WARPGROUP.ARRIVE ;  /* 0x00000000000079c5 */ /* 0x000fcc0000000000 */
[----:B------:R-:W-:Y:S03]  /*1ae0*/  HGMMA.64x64x16.F32 R24, gdesc[UR8], R24, gsb0 ;  /* 0x00e00000081879f0 */ /* 0x000fe60008000818 */
        /* <DEDUP_REMOVED lines=28> */
[----:B------:R-:W-:Y:S02]  /*1cb0*/  FSEL R24, R24, -INF , !P2 ;  /* 0xff80000018187808 */ /* 0x000fe40005000000 */
[----:B------:R-:W-:Y:S02]  /*1cc0*/  FSEL R25, R25, -INF , !P4 ;  /* 0xff80000019197808 */ /* 0x000fe40006000000 */
[----:B------:R-:W-:Y:S02]  /*1cd0*/  FSEL R28, R28, -INF , !P1 ;  /* 0xff8000001c1c7808 */ /* 0x000fe40004800000 */
[----:B------:R-:W-:-:S02]  /*1ce0*/  FMNMX R3, R24, R25, !PT ;  /* 0x0000001918037209 */ /* 0x000fc40007800000 */
[----:B------:R-:W-:Y:S02]  /*1cf0*/  FSEL R27, R27, -INF , !P4 ;  /* 0xff8000001b1b7808 */ /* 0x000fe40006000000 */
[----:B------:R-:W-:Y:S02]  /*1d00*/  ISETP.GE.AND P4, PT, R4, R15, PT ;  /* 0x0000000f0400720c */ /* 0x000fe40003f86270 */
[----:B------:R-:W-:Y:S02]  /*1d10*/  FSEL R29, R29, -INF , !P3 ;  /* 0xff8000001d1d7808 */ /* 0x000fe40005800000 */
[----:B------:R-:W-:Y:S02]  /*1d20*/  FMNMX R4, R28, R3, !PT ;  /* 0x000000031c047209 */ /* 0x000fe40007800000 */
[----:B------:R-:W-:Y:S02]  /*1d30*/  FSEL R26, R26, -INF , !P2 ;  /* 0xff8000001a1a7808 */ /* 0x000fe40005000000 */
[----:B------:R-:W-:-:S02]  /*1d40*/  ISETP.GE.AND P2, PT, R0, R15, PT ;  /* 0x0000000f0000720c */ /* 0x000fc40003f46270 */
[----:B------:R-:W-:Y:S02]  /*1d50*/  FSEL R32, R32, -INF , !P6 ;  /* 0xff80000020207808 */ /* 0x000fe40007000000 */
[----:B------:R-:W-:Y:S02]  /*1d60*/  FMNMX R3, R29, R4, !PT ;  /* 0x000000041d037209 */ /* 0x000fe40007800000 */
[----:B------:R-:W-:Y:S02]  /*1d70*/  IADD3 R0, R22, 0x20, RZ ;  /* 0x0000002016007810 */ /* 0x000fe40007ffe0ff */
[----:B------:R-:W-:Y:S02]  /*1d80*/  FSEL R30, R30, -INF , !P1 ;  /* 0xff8000001e1e7808 */ /* 0x000fe40004800000 */
[----:B------:R-:W-:Y:S02]  /*1d90*/  FSEL R33, R33, -INF , !P5 ;  /* 0xff80000021217808 */ /* 0x000fe40006800000 */
[----:B------:R-:W-:-:S02]  /*1da0*/  FMNMX R4, R32, R3, !PT ;  /* 0x0000000320047209 */ /* 0x000fc40007800000 */
[-C--:B------:R-:W-:Y:S02]  /*1db0*/  ISETP.GE.AND P1, PT, R0, R15.reuse, PT ;  /* 0x0000000f0000720c */ /* 0x080fe40003f26270 */
[----:B------:R-:W-:Y:S02]  /*1dc0*/  IADD3 R0, R22, 0x21, RZ ;  /* 0x0000002116007810 */ /* 0x000fe40007ffe0ff */
[----:B------:R-:W-:Y:S02]  /*1dd0*/  FSEL R36, R36, -INF , !P2 ;  /* 0xff80000024247808 */ /* 0x000fe40005000000 */
[----:B------:R-:W-:Y:S02]  /*1de0*/  FMNMX R3, R33, R4, !PT ;  /* 0x0000000421037209 */ /* 0x000fe40007800000 */
[----:B------:R-:W-:Y:S02]  /*1df0*/  FSEL R31, R31, -INF , !P3 ;  /* 0xff8000001f1f7808 */ /* 0x000fe40005800000 */
[----:B------:R-:W-:-:S02]  /*1e00*/  ISETP.GE.AND P3, PT, R0, R15, PT ;  /* 0x0000000f0000720c */ /* 0x000fc40003f66270 */
[----:B------:R-:W-:Y:S02]  /*1e10*/  IADD3 R0, R22, 0x28, RZ ;  /* 0x0000002816007810 */ /* 0x000fe40007ffe0ff */
[----:B------:R-:W-:Y:S02]  /*1e20*/  FSEL R37, R37, -INF , !P4 ;  /* 0xff80000025257808 */ /* 0x000fe40006000000 */
[----:B------:R-:W-:Y:S02]  /*1e30*/  FMNMX R4, R36, R3, !PT ;  /* 0x0000000324047209 */ /* 0x000fe40007800000 */
[----:B------:R-:W-:Y:S02]  /*1e40*/  FSEL R34, R34, -INF , !P6 ;  /* 0xff80000022227808 */ /* 0x000fe40007000000 */
[----:B------:R-:W-:Y:S02]  /*1e50*/  ISETP.GE.AND P6, PT, R0, R15, PT ;  /* 0x0000000f0000720c */ /* 0x000fe40003fc6270 */
[----:B------:R-:W-:-:S02]  /*1e60*/  IADD3 R0, R22, 0x29, RZ ;  /* 0x0000002916007810 */ /* 0x000fc40007ffe0ff */
[----:B------:R-:W-:Y:S02]  /*1e70*/  FSEL R40, R40, -INF , !P1 ;  /* 0xff80000028287808 */ /* 0x000fe40004800000 */
[----:B------:R-:W-:Y:S02]  /*1e80*/  FMNMX R3, R37, R4, !PT ;  /* 0x0000000425037209 */ /* 0x000fe40007800000 */
[----:B------:R-:W-:Y:S02]  /*1e90*/  FSEL R35, R35, -INF , !P5 ;  /* 0xff80000023237808 */ /* 0x000fe40006800000 */
[----:B------:R-:W-:Y:S02]  /*1ea0*/  ISETP.GE.AND P5, PT, R0, R15, PT ;  /* 0x0000000f0000720c */ /* 0x000fe40003fa6270 */
[----:B------:R-:W-:Y:S02]  /*1eb0*/  FSEL R41, R41, -INF , !P3 ;  /* 0xff80000029297808 */ /* 0x000fe40005800000 */
[----:B------:R-:W-:-:S02]  /*1ec0*/  FMNMX R4, R40, R3, !PT ;  /* 0x0000000328047209 */ /* 0x000fc40007800000 */
[----:B------:R-:W-:Y:S02]  /*1ed0*/  IADD3 R0, R22, 0x30, RZ ;  /* 0x0000003016007810 */ /* 0x000fe40007ffe0ff */
[----:B------:R-:W-:Y:S02]  /*1ee0*/  FSEL R38, R38, -INF , !P2 ;  /* 0xff80000026267808 */ /* 0x000fe40005000000 */
[----:B------:R-:W-:Y:S02]  /*1ef0*/  FSEL R44, R44, -INF , !P6 ;  /* 0xff8000002c2c7808 */ /* 0x000fe40007000000 */
[----:B------:R-:W-:Y:S02]  /*1f00*/  FMNMX R3, R41, R4, !PT ;  /* 0x0000000429037209 */ /* 0x000fe40007800000 */
[----:B------:R-:W-:Y:S02]  /*1f10*/  ISETP.GE.AND P2, PT, R0, R15, PT ;  /* 0x0000000f0000720c */ /* 0x000fe40003f46270 */
[----:B------:R-:W-:-:S02]  /*1f20*/  IADD3 R0, R22, 0x31, RZ ;  /* 0x0000003116007810 */ /* 0x000fc40007ffe0ff */
[----:B------:R-:W-:Y:S02]  /*1f30*/  FSEL R45, R45, -INF , !P5 ;  /* 0xff8000002d2d7808 */ /* 0x000fe40006800000 */
[----:B------:R-:W-:Y:S02]  /*1f40*/  FMNMX R4, R44, R3, !PT ;  /* 0x000000032c047209 */ /* 0x000fe40007800000 */
[----:B------:R-:W-:Y:S02]  /*1f50*/  FSEL R39, R39, -INF , !P4 ;  /* 0xff80000027277808 */ /* 0x000fe40006000000 */
[----:B------:R-:W-:Y:S02]  /*1f60*/  ISETP.GE.AND P4, PT, R0, R15, PT ;  /* 0x0000000f0000720c */ /* 0x000fe40003f86270 */
[----:B------:R-:W-:Y:S02]  /*1f70*/  IADD3 R0, R22, 0x38, RZ ;  /* 0x0000003816007810 */ /* 0x000fe40007ffe0ff */
[----:B------:R-:W-:-:S02]  /*1f80*/  FSEL R48, R48, -INF , !P2 ;  /* 0xff80000030307808 */ /* 0x000fc40005000000 */
[----:B------:R-:W-:Y:S02]  /*1f90*/  FMNMX R3, R45, R4, !PT ;  /* 0x000000042d037209 */ /* 0x000fe40007800000 */
[----:B------:R-:W-:Y:S02]  /*1fa0*/  FSEL R42, R42, -INF , !P1 ;  /* 0xff8000002a2a7808 */ /* 0x000fe40004800000 */
[----:B------:R-:W-:Y:S02]  /*1fb0*/  ISETP.GE.AND P1, PT, R0, R15, PT ;  /* 0x0000000f0000720c */ /* 0x000fe40003f26270 */
[----:B------:R-:W-:Y:S02]  /*1fc0*/  IADD3 R0, R22, 0x39, RZ ;  /* 0x0000003916007810 */ /* 0x000fe40007ffe0ff */
[----:B------:R-:W-:Y:S02]  /*1fd0*/  FSEL R49, R49, -INF , !P4 ;  /* 0xff80000031317808 */ /* 0x000fe40006000000 */
[----:B------:R-:W-:-:S02]  /*1fe0*/  FMNMX R4, R48, R3, !PT ;  /* 0x0000000330047209 */ /* 0x000fc40007800000 */
[----:B------:R-:W-:Y:S02]  /*1ff0*/  FSEL R43, R43, -INF , !P3 ;  /* 0xff8000002b2b7808 */ /* 0x000fe40005800000 */
[----:B------:R-:W-:Y:S02]  /*2000*/  ISETP.GE.AND P3, PT, R0, R15, PT ;  /* 0x0000000f0000720c */ /* 0x000fe40003f66270 */
[----:B------:R-:W-:Y:S02]  /*2010*/  FSEL R52, R52, -INF , !P1 ;  /* 0xff80000034347808 */ /* 0x000fe40004800000 */
[----:B------:R-:W-:Y:S02]  /*2020*/  FMNMX R3, R49, R4, !PT ;  /* 0x0000000431037209 */ /* 0x000fe40007800000 */
[----:B------:R-:W-:Y:S02]  /*2030*/  FSEL R53, R53, -INF , !P3 ;  /* 0xff80000035357808 */ /* 0x000fe40005800000 */
[----:B------:R-:W-:-:S02]  /*2040*/  FMNMX R0, R52, R3, !PT ;  /* 0x0000000334007209 */ /* 0x000fc40007800000 */
[----:B------:R-:W-:Y:S02]  /*2050*/  FSEL R46, R46, -INF , !P6 ;  /* 0xff8000002e2e7808 */ /* 0x000fe40007000000 */
[----:B------:R-:W-:Y:S02]  /*2060*/  FMNMX R4, R53, R0, !PT ;  /* 0x0000000035047209 */ /* 0x000fe40007800000 */
[----:B------:R-:W-:Y:S02]  /*2070*/  FSEL R47, R47, -INF , !P5 ;  /* 0xff8000002f2f7808 */ /* 0x000fe40006800000 */
[----:B------:R-:W-:Y:S01]  /*2080*/  FSEL R50, R50, -INF , !P2 ;  /* 0xff80000032327808 */ /* 0x000fe20005000000 */
[----:B------:R-:W1:Y:S01]  /*2090*/  SHFL.BFLY PT, R3, R4, 0x1, 0x1f ;  /* 0x0c201f0004037f89 */ /* 0x000e6200000e0000 */
[----:B------:R-:W-:Y:S02]  /*20a0*/  FSEL R51, R51, -INF , !P4 ;  /* 0xff80000033337808 */ /* 0x000fe40006000000 */
[----:B------:R-:W-:-:S02]  /*20b0*/  FSEL R54, R54, -INF , !P1 ;  /* 0xff80000036367808 */ /* 0x000fc40004800000 */
[----:B------:R-:W-:Y:S02]  /*20c0*/  FSEL R55, R55, -INF , !P3 ;  /* 0xff80000037377808 */ /* 0x000fe40005800000 */
[----:B-1----:R-:W-:Y:S02]  /*20d0*/  FMNMX R21, R4, R3, !PT ;  /* 0x0000000304157209 */ /* 0x002fe40007800000 */
[----:B------:R-:W-:-:S03]  /*20e0*/  FMNMX R3, R26, R27, !PT ;  /* 0x0000001b1a037209 */ /* 0x000fc60007800000 */
[----:B------:R-:W1:Y:S01]  /*20f0*/  SHFL.BFLY PT, R20, R21, 0x2, 0x1f ;  /* 0x0c401f0015147f89 */ /* 0x000e6200000e0000 */
[----:B------:R-:W-:-:S04]  /*2100*/  FMNMX R0, R30, R3, !PT ;  /* 0x000000031e007209 */ /* 0x000fc80007800000 */
[----:B------:R-:W-:-:S04]  /*2110*/  FMNMX R3, R31, R0, !PT ;  /* 0x000000001f037209 */ /* 0x000fc80007800000 */
[----:B------:R-:W-:-:S04]  /*2120*/  FMNMX R0, R34, R3, !PT ;  /* 0x0000000322007209 */ /* 0x000fc80007800000 */
[----:B------:R-:W-:-:S04]  /*2130*/  FMNMX R3, R35, R0, !PT ;  /* 0x0000000023037209 */ /* 0x000fc80007800000 */
[----:B------:R-:W-:-:S04]  /*2140*/  FMNMX R0, R38, R3, !PT ;  /* 0x0000000326007209 */ /* 0x000fc80007800000 */
[----:B------:R-:W-:Y:S02]  /*2150*/  FMNMX R3, R39, R0, !PT ;  /* 0x0000000027037209 */ /* 0x000fe40007800000 */
[----:B-1----:R-:W-:Y:S02]  /*2160*/  FMNMX R20, R21, R20, !PT ;  /* 0x0000001415147209 */ /* 0x002fe40007800000 */
[----:B------:R-:W-:Y:S02]  /*2170*/  FMNMX R0, R42, R3, !PT ;  /* 0x000000032a007209 */ /* 0x000fe40007800000 */
[C---:B------:R-:W-:Y:S02]  /*2180*/  FSETP.NEU.AND P0, PT, R20.reuse, -INF , PT ;  /* 0xff8000001400780b */ /* 0x040fe40003f0d000 */
[----:B------:R-:W-:Y:S02]  /*2190*/  FMNMX R3, R43, R0, !PT ;  /* 0x000000002b037209 */ /* 0x000fe40007800000 */
[----:B------:R-:W-:-:S02]  /*21a0*/  FSEL R56, R20, RZ, P0 ;  /* 0x000000ff14387208 */ /* 0x000fc40000000000 */
[----:B------:R-:W-:Y:S02]  /*21b0*/  FMNMX R0, R46, R3, !PT ;  /* 0x000000032e007209 */ /* 0x000fe40007800000 */
[----:B------:R-:W-:Y:S01]  /*21c0*/  ISETP.NE.AND P0, PT, R57, RZ, PT ;  /* 0x000000ff3900720c */ /* 0x000fe20003f05270 */
[----:B------:R-:W-:Y:S01]  /*21d0*/  FMUL R56, R56, UR4 ;  /* 0x0000000438387c20 */ /* 0x000fe20008400000 */
[----:B------:R-:W-:-:S03]  /*21e0*/  FMNMX R3, R47, R0, !PT ;  /* 0x000000002f037209 */ /* 0x000fc60007800000 */
[--C-:B------:R-:W-:Y:S01]  /*21f0*/  FFMA R24, R24, UR4, -R56.reuse ;  /* 0x0000000418187c23 */ /* 0x100fe20008000838 */
[----:B------:R-:W-:Y:S01]  /*2200*/  FMNMX R0, R50, R3, !PT ;  /* 0x0000000332007209 */ /* 0x000fe20007800000 */
[--C-:B------:R-:W-:Y:S01]  /*2210*/  FFMA R25, R25, UR4, -R56.reuse ;  /* 0x0000000419197c23 */ /* 0x100fe20008000838 */
[--C-:B------:R-:W-:Y:S01]  /*2220*/  FFMA R36, R36, UR4, -R56.reuse ;  /* 0x0000000424247c23 */ /* 0x100fe20008000838 */
[--C-:B------:R-:W-:Y:S01]  /*2230*/  FFMA R28, R28, UR4, -R56.reuse ;  /* 0x000000041c1c7c23 */ /* 0x100fe20008000838 */
[----:B------:R-:W-:Y:S01]  /*2240*/  FSETP.GEU.AND P5, PT, R24, -126, PT ;  /* 0xc2fc00001800780b */ /* 0x000fe20003fae000 */
[--C-:B------:R-:W-:Y:S01]  /*2250*/  FFMA R29, R29, UR4, -R56.reuse ;  /* 0x000000041d1d7c23 */ /* 0x100fe20008000838 */
[----:B------:R-:W-:Y:S01]  /*2260*/  FMNMX R3, R51, R0, !PT ;  /* 0x0000000033037209 */ /* 0x000fe20007800000 */
        /* <DEDUP_REMOVED lines=10> */
[----:B------:R-:W-:Y:S01]  /*2310*/  @!P5 FMUL R24, R24, 0.5 ;  /* 0x3f0000001818d820 */ /* 0x000fe20000400000 */
[----:B------:R-:W-:Y:S01]  /*2320*/  FSETP.GEU.AND P1, PT, R33, -126, PT ;  /* 0xc2fc00002100780b */ /* 0x000fe20003f2e000 */
[----:B------:R-:W1:Y:S01]  /*2330*/  SHFL.BFLY PT, R3, R0, 0x1, 0x1f ;  /* 0x0c201f0000037f89 */ /* 0x000e6200000e0000 */
[----:B------:R-:W-:Y:S01]  /*2340*/  FSETP.GEU.AND P3, PT, R32, -126, PT ;  /* 0xc2fc00002000780b */ /* 0x000fe20003f6e000 */
[----:B------:R-:W-:Y:S01]  /*2350*/  @!P2 FMUL R25, R25, 0.5 ;  /* 0x3f0000001919a820 */ /* 0x000fe20000400000 */
[--C-:B------:R-:W-:Y:S01]  /*2360*/  FFMA R57, R45, UR4, -R56.reuse ;  /* 0x000000042d397c23 */ /* 0x100fe20008000838 */
[----:B------:R-:W2:Y:S01]  /*2370*/  MUFU.EX2 R24, R24 ;  /* 0x0000001800187308 */ /* 0x000ea20000000800 */
[--C-:B------:R-:W-:Y:S01]  /*2380*/  FFMA R49, R49, UR4, -R56.reuse ;  /* 0x0000000431317c23 */ /* 0x100fe20008000838 */
[----:B------:R-:W-:Y:S01]  /*2390*/  @!P6 FMUL R28, R28, 0.5 ;  /* 0x3f0000001c1ce820 */ /* 0x000fe20000400000 */
[--C-:B------:R-:W-:Y:S01]  /*23a0*/  FFMA R48, R48, UR4, -R56.reuse ;  /* 0x0000000430307c23 */ /* 0x100fe20008000838 */
[----:B------:R-:W-:-:S02]  /*23b0*/  FFMA R53, R53, UR4, -R56 ;  /* 0x0000000435357c23 */ /* 0x000fc40008000838 */
[----:B------:R-:W-:Y:S02]  /*23c0*/  @!P4 FMUL R29, R29, 0.5 ;  /* 0x3f0000001d1dc820 */ /* 0x000fe40000400000 */
[----:B------:R-:W3:Y:S01]  /*23d0*/  MUFU.EX2 R25, R25 ;  /* 0x0000001900197308 */ /* 0x000ee20000000800 */
[----:B------:R-:W-:Y:S01]  /*23e0*/  @!P1 FMUL R33, R33, 0.5 ;  /* 0x3f00000021219820 */ /* 0x000fe20000400000 */
[----:B------:R-:W-:-:S06]  /*23f0*/  @!P3 FMUL R32, R32, 0.5 ;  /* 0x3f0000002020b820 */ /* 0x000fcc0000400000 */
[----:B------:R-:W4:Y:S01]  /*2400*/  MUFU.EX2 R28, R28 ;  /* 0x0000001c001c7308 */ /* 0x000f220000000800 */
[----:B--2---:R-:W-:Y:S01]  /*2410*/  @!P5 FMUL R24, R24, R24 ;  /* 0x000000181818d220 */ /* 0x004fe20000400000 */
[----:B------:R-:W-:Y:S02]  /*2420*/  FSETP.GEU.AND P5, PT, R36, -126, PT ;  /* 0xc2fc00002400780b */ /* 0x000fe40003fae000 */
[----:B-1----:R-:W-:Y:S01]  /*2430*/  FMNMX R3, R0, R3, !PT ;  /* 0x0000000300037209 */ /* 0x002fe20007800000 */
[----:B------:R-:W-:-:S03]  /*2440*/  FFMA R0, R44, UR4, -R56 ;  /* 0x000000042c007c23 */ /* 0x000fc60008000838 */
[----:B------:R-:W1:Y:S01]  /*2450*/  MUFU.EX2 R29, R29 ;  /* 0x0000001d001d7308 */ /* 0x000e620000000800 */
[----:B---3--:R-:W-:Y:S01]  /*2460*/  @!P2 FMUL R25, R25, R25 ;  /* 0x000000191919a220 */ /* 0x008fe20000400000 */
[----:B------:R-:W-:Y:S01]  /*2470*/  FSETP.GEU.AND P2, PT, R37, -126, PT ;  /* 0xc2fc00002500780b */ /* 0x000fe20003f4e000 */
[----:B------:R-:W2:Y:S04]  /*2480*/  SHFL.BFLY PT, R4, R3, 0x2, 0x1f ;  /* 0x0c401f0003047f89 */ /* 0x000ea800000e0000 */
[----:B------:R-:W-:Y:S01]  /*2490*/  @!P5 FMUL R36, R36, 0.5 ;  /* 0x3f0000002424d820 */ /* 0x000fe20000400000 */
[----:B------:R-:W3:Y:S01]  /*24a0*/  MUFU.EX2 R33, R33 ;  /* 0x0000002100217308 */ /* 0x000ee20000000800 */
[----:B----4-:R-:W-:Y:S01]  /*24b0*/  @!P6 FMUL R28, R28, R28 ;  /* 0x0000001c1c1ce220 */ /* 0x010fe20000400000 */
[----:B------:R-:W-:-:S05]  /*24c0*/  FSETP.GEU.AND P6, PT, R40, -126, PT ;  /* 0xc2fc00002800780b */ /* 0x000fca0003fce000 */
[----:B------:R-:W-:Y:S01]  /*24d0*/  @!P2 FMUL R37, R37, 0.5 ;  /* 0x3f0000002525a820 */ /* 0x000fe20000400000 */
[----:B------:R-:W4:Y:S01]  /*24e0*/  MUFU.EX2 R36, R36 ;  /* 0x0000002400247308 */ /* 0x000f220000000800 */
[----:B-1----:R-:W-:Y:S01]  /*24f0*/  @!P4 FMUL R29, R29, R29 ;  /* 0x0000001d1d1dc220 */ /* 0x002fe20000400000 */
[----:B------:R-:W-:-:S05]  /*2500*/  FSETP.GEU.AND P4, PT, R41, -126, PT ;  /* 0xc2fc00002900780b */ /* 0x000fca0003f8e000 */
[----:B------:R-:W-:Y:S01]  /*2510*/  @!P6 FMUL R40, R40, 0.5 ;  /* 0x3f0000002828e820 */ /* 0x000fe20000400000 */
[----:B------:R-:W1:Y:S01]  /*2520*/  MUFU.EX2 R32, R32 ;  /* 0x0000002000207308 */ /* 0x000e620000000800 */
[----:B---3--:R-:W-:Y:S01]  /*2530*/  @!P1 FMUL R33, R33, R33 ;  /* 0x0000002121219220 */ /* 0x008fe20000400000 */
[----:B------:R-:W-:Y:S02]  /*2540*/  FSETP.GEU.AND P1, PT, R57, -126, PT ;  /* 0xc2fc00003900780b */ /* 0x000fe40003f2e000 */
[----:B--2---:R-:W-:Y:S01]  /*2550*/  FMNMX R4, R3, R4, !PT ;  /* 0x0000000403047209 */ /* 0x004fe20007800000 */
[----:B------:R-:W-:Y:S02]  /*2560*/  FFMA R3, R52, UR4, -R56 ;  /* 0x0000000434037c23 */ /* 0x000fe40008000838 */
[----:B------:R-:W-:Y:S01]  /*2570*/  @!P4 FMUL R41, R41, 0.5 ;  /* 0x3f0000002929c820 */ /* 0x000fe20000400000 */
[----:B------:R-:W2:Y:S01]  /*2580*/  MUFU.EX2 R37, R37 ;  /* 0x0000002500257308 */ /* 0x000ea20000000800 */
[----:B----4-:R-:W-:Y:S01]  /*2590*/  @!P5 FMUL R36, R36, R36 ;  /* 0x000000242424d220 */ /* 0x010fe20000400000 */
[----:B------:R-:W-:-:S04]  /*25a0*/  FSETP.NEU.AND P5, PT, R4, -INF , PT ;  /* 0xff8000000400780b */ /* 0x000fc80003fad000 */
[----:B------:R-:W-:Y:S01]  /*25b0*/  FSEL R58, R4, RZ, P5 ;  /* 0x000000ff043a7208 */ /* 0x000fe20002800000 */
[----:B------:R-:W-:Y:S01]  /*25c0*/  @!P1 FMUL R57, R57, 0.5 ;  /* 0x3f00000039399820 */ /* 0x000fe20000400000 */
[----:B------:R-:W-:Y:S01]  /*25d0*/  FSETP.GEU.AND P5, PT, R49, -126, PT ;  /* 0xc2fc00003100780b */ /* 0x000fe20003fae000 */
[----:B-1----:R-:W-:Y:S01]  /*25e0*/  @!P3 FMUL R32, R32, R32 ;  /* 0x000000202020b220 */ /* 0x002fe20000400000 */
[----:B------:R-:W-:Y:S01]  /*25f0*/  FSETP.GEU.AND P3, PT, R0, -126, PT ;  /* 0xc2fc00000000780b */ /* 0x000fe20003f6e000 */
[----:B------:R-:W1:Y:S01]  /*2600*/  MUFU.EX2 R21, R40 ;  /* 0x0000002800157308 */ /* 0x000e620000000800 */
[----:B------:R-:W-:-:S04]  /*2610*/  FMUL R58, R58, UR4 ;  /* 0x000000043a3a7c20 */ /* 0x000fc80008400000 */
[--C-:B------:R-:W-:Y:S01]  /*2620*/  FFMA R26, R26, UR4, -R58.reuse ;  /* 0x000000041a1a7c23 */ /* 0x100fe2000800083a */
[----:B--2---:R-:W-:Y:S01]  /*2630*/  @!P2 FMUL R37, R37, R37 ;  /* 0x000000252525a220 */ /* 0x004fe20000400000 */
[----:B------:R-:W-:Y:S01]  /*2640*/  FSETP.GEU.AND P2, PT, R48, -126, PT ;  /* 0xc2fc00003000780b */ /* 0x000fe20003f4e000 */
[----:B------:R-:W2:Y:S01]  /*2650*/  MUFU.EX2 R44, R41 ;  /* 0x00000029002c7308 */ /* 0x000ea20000000800 */
[--C-:B------:R-:W-:Y:S01]  /*2660*/  FFMA R30, R30, UR4, -R58.reuse ;  /* 0x000000041e1e7c23 */ /* 0x100fe2000800083a */
[----:B------:R-:W-:Y:S01]  /*2670*/  @!P5 FMUL R49, R49, 0.5 ;  /* 0x3f0000003131d820 */ /* 0x000fe20000400000 */
[--C-:B------:R-:W-:Y:S01]  /*2680*/  FFMA R34, R34, UR4, -R58.reuse ;  /* 0x0000000422227c23 */ /* 0x100fe2000800083a */
[----:B------:R-:W-:Y:S01]  /*2690*/  @!P3 FMUL R0, R0, 0.5 ;  /* 0x3f0000000000b820 */ /* 0x000fe20000400000 */
[--C-:B------:R-:W-:Y:S01]  /*26a0*/  FFMA R38, R38, UR4, -R58.reuse ;  /* 0x0000000426267c23 */ /* 0x100fe2000800083a */
[--C-:B------:R-:W-:Y:S01]  /*26b0*/  FFMA R51, R51, UR4, -R58.reuse ;  /* 0x0000000433337c23 */ /* 0x100fe2000800083a */
[----:B------:R-:W-:Y:S01]  /*26c0*/  FFMA R55, R55, UR4, -R58 ;  /* 0x0000000437377c23 */ /* 0x000fe2000800083a */
[----:B------:R-:W3:Y:S01]  /*26d0*/  MUFU.EX2 R40, R57 ;  /* 0x0000003900287308 */ /* 0x000ee20000000800 */
[----:B-1----:R-:W-:Y:S01]  /*26e0*/  @!P6 FMUL R21, R21, R21 ;  /* 0x000000151515e220 */ /* 0x002fe20000400000 */
[----:B------:R-:W-:-:S02]  /*26f0*/  FSETP.GEU.AND P6, PT, R3, -126, PT ;  /* 0xc2fc00000300780b */ /* 0x000fc40003fce000 */
[----:B------:R-:W-:-:S04]  /*2700*/  @!P2 FMUL R48, R48, 0.5 ;  /* 0x3f0000003030a820 */ /* 0x000fc80000400000 */
[----:B------:R1:W4:Y:S01]  /*2710*/  MUFU.EX2 R52, R49 ;  /* 0x0000003100347308 */ /* 0x0003220000000800 */
[----:B--2---:R-:W-:Y:S01]  /*2720*/  @!P4 FMUL R44, R44, R44 ;  /* 0x0000002c2c2cc220 */ /* 0x004fe20000400000 */
[----:B------:R-:W-:-:S05]  /*2730*/  FSETP.GEU.AND P4, PT, R53, -126, PT ;  /* 0xc2fc00003500780b */ /* 0x000fca0003f8e000 */
[----:B------:R-:W-:Y:S01]  /*2740*/  @!P6 FMUL R3, R3, 0.5 ;  /* 0x3f0000000303e820 */ /* 0x000fe20000400000 */
[----:B------:R2:W5:Y:S01]  /*2750*/  MUFU.EX2 R45, R0 ;  /* 0x00000000002d7308 */ /* 0x0005620000000800 */
[----:B-1----:R-:W-:Y:S01]  /*2760*/  FFMA R49, R31, UR4, -R58 ;  /* 0x000000041f317c23 */ /* 0x002fe2000800083a */
[----:B---3--:R-:W-:-:S05]  /*2770*/  @!P1 FMUL R40, R40, R40 ;  /* 0x0000002828289220 */ /* 0x008fca0000400000 */
[----:B------:R-:W-:Y:S01]  /*2780*/  @!P4 FMUL R53, R53, 0.5 ;  /* 0x3f0000003535c820 */ /* 0x000fe20000400000 */
[----:B------:R-:W1:Y:S01]  /*2790*/  MUFU.EX2 R41, R48 ;  /* 0x0000003000297308 */ /* 0x000e620000000800 */
[----:B--2---:R-:W-:Y:S01]  /*27a0*/  FFMA R0, R27, UR4, -R58 ;  /* 0x000000041b007c23 */ /* 0x004fe2000800083a */
[----:B----4-:R-:W-:Y:S01]  /*27b0*/  @!P5 FMUL R52, R52, R52 ;  /* 0x000000343434d220 */ /* 0x010fe20000400000 */
[----:B------:R-:W-:-:S03]  /*27c0*/  FSETP.GEU.AND P5, PT, R49, -126, PT ;  /* 0xc2fc00003100780b */ /* 0x000fc60003fae000 */
[----:B------:R-:W-:Y:S02]  /*27d0*/  FSETP.GEU.AND P1, PT, R0, -126, PT ;  /* 0xc2fc00000000780b */ /* 0x000fe40003f2e000 */
[----:B------:R2:W3:Y:S01]  /*27e0*/  MUFU.EX2 R27, R3 ;  /* 0x00000003001b7308 */ /* 0x0004e20000000800 */
[----:B-----5:R-:W-:Y:S01]  /*27f0*/  @!P3 FMUL R45, R45, R45 ;  /* 0x0000002d2d2db220 */ /* 0x020fe20000400000 */
[----:B------:R-:W-:-:S06]  /*2800*/  FSETP.GEU.AND P3, PT, R26, -126, PT ;  /* 0xc2fc00001a00780b */ /* 0x000fcc0003f6e000 */
[----:B------:R-:W-:Y:S01]  /*2810*/  @!P5 FMUL R49, R49, 0.5 ;  /* 0x3f0000003131d820 */ /* 0x000fe20000400000 */
[----:B-1----:R-:W-:Y:S01]  /*2820*/  @!P2 FMUL R41, R41, R41 ;  /* 0x000000292929a220 */ /* 0x002fe20000400000 */
[----:B------:R-:W-:Y:S01]  /*2830*/  FSETP.GEU.AND P2, PT, R30, -126, PT ;  /* 0xc2fc00001e00780b */ /* 0x000fe20003f4e000 */
[----:B------:R-:W-:Y:S01]  /*2840*/  @!P1 FMUL R0, R0, 0.5 ;  /* 0x3f00000000009820 */ /* 0x000fe20000400000 */
[----:B------:R1:W4:Y:S01]  /*2850*/  MUFU.EX2 R48, R53 ;  /* 0x0000003500307308 */ /* 0x0003220000000800 */
[----:B--2---:R-:W-:Y:S02]  /*2860*/  FFMA R3, R35, UR4, -R58 ;  /* 0x0000000423037c23 */ /* 0x004fe4000800083a */
[----:B------:R-:W-:Y:S01]  /*2870*/  @!P3 FMUL R26, R26, 0.5 ;  /* 0x3f0000001a1ab820 */ /* 0x000fe20000400000 */
[----:B---3--:R-:W-:Y:S01]  /*2880*/  @!P6 FMUL R27, R27, R27 ;  /* 0x0000001b1b1be220 */ /* 0x008fe20000400000 */
[----:B------:R-:W-:-:S03]  /*2890*/  FSETP.GEU.AND P6, PT, R34, -126, PT ;  /* 0xc2fc00002200780b */ /* 0x000fc60003fce000 */
[----:B------:R2:W3:Y:S01]  /*28a0*/  MUFU.EX2 R56, R0 ;  /* 0x0000000000387308 */ /* 0x0004e20000000800 */
[----:B------:R-:W-:Y:S01]  /*28b0*/  FADD R57, R36, R27 ;  /* 0x0000001b24397221 */ /* 0x000fe20000000000 */
[----:B-1----:R-:W-:Y:S01]  /*28c0*/  FADD R53, R33, R52 ;  /* 0x0000003421357221 */ /* 0x002fe20000000000 */
[----:B------:R-:W-:-:S05]  /*28d0*/  @!P2 FMUL R30, R30, 0.5 ;  /* 0x3f0000001e1ea820 */ /* 0x000fca0000400000 */
[----:B------:R-:W1:Y:S01]  /*28e0*/  MUFU.EX2 R60, R49 ;  /* 0x00000031003c7308 */ /* 0x000e620000000800 */
[----:B--2---:R-:W-:Y:S01]  /*28f0*/  FFMA R0, R39, UR4, -R58 ;  /* 0x0000000427007c23 */ /* 0x004fe2000800083a */
[----:B----4-:R-:W-:Y:S01]  /*2900*/  @!P4 FMUL R48, R48, R48 ;  /* 0x000000303030c220 */ /* 0x010fe20000400000 */
[----:B------:R-:W-:Y:S01]  /*2910*/  FSETP.GEU.AND P4, PT, R3, -126, PT ;  /* 0xc2fc00000300780b */ /* 0x000fe20003f8e000 */
[----:B------:R-:W-:Y:S02]  /*2920*/  @!P6 FMUL R34, R34, 0.5 ;  /* 0x3f0000002222e820 */ /* 0x000fe40000400000 */
[----:B------:R-:W-:Y:S02]  /*2930*/  FADD R59, R37, R48 ;  /* 0x00000030253b7221 */ /* 0x000fe40000000000 */
[----:B------:R2:W4:Y:S01]  /*2940*/  MUFU.EX2 R31, R26 ;  /* 0x0000001a001f7308 */ /* 0x0005220000000800 */
[----:B---3--:R-:W-:Y:S01]  /*2950*/  @!P1 FMUL R56, R56, R56 ;  /* 0x0000003838389220 */ /* 0x008fe20000400000 */
[----:B------:R-:W-:-:S06]  /*2960*/  FSETP.GEU.AND P1, PT, R0, -126, PT ;  /* 0xc2fc00000000780b */ /* 0x000fcc0003f2e000 */
[----:B------:R3:W5:Y:S01]  /*2970*/  MUFU.EX2 R35, R30 ;  /* 0x0000001e00237308 */ /* 0x0007620000000800 */
[----:B--2---:R-:W-:Y:S01]  /*2980*/  FFMA R26, R42, UR4, -R58 ;  /* 0x000000042a1a7c23 */ /* 0x004fe2000800083a */
[----:B-1----:R-:W-:Y:S01]  /*2990*/  @!P5 FMUL R60, R60, R60 ;  /* 0x0000003c3c3cd220 */ /* 0x002fe20000400000 */
[----:B------:R-:W-:-:S04]  /*29a0*/  @!P4 FMUL R3, R3, 0.5 ;  /* 0x3f0000000303c820 */ /* 0x000fc80000400000 */
[----:B------:R-:W-:Y:S01]  /*29b0*/  @!P1 FMUL R0, R0, 0.5 ;  /* 0x3f00000000009820 */ /* 0x000fe20000400000 */
[----:B------:R1:W2:Y:S01]  /*29c0*/  MUFU.EX2 R39, R34 ;  /* 0x0000002200277308 */ /* 0x0002a20000000800 */
[----:B---3--:R-:W-:Y:S01]  /*29d0*/  FFMA R30, R43, UR4, -R58 ;  /* 0x000000042b1e7c23 */ /* 0x008fe2000800083a */
[----:B----4-:R-:W-:Y:S01]  /*29e0*/  @!P3 FMUL R31, R31, R31 ;  /* 0x0000001f1f1fb220 */ /* 0x010fe20000400000 */
[----:B------:R-:W-:-:S03]  /*29f0*/  FSETP.GEU.AND P3, PT, R38, -126, PT ;  /* 0xc2fc00002600780b */ /* 0x000fc60003f6e000 */
[----:B------:R-:W-:Y:S02]  /*2a00*/  FSETP.GEU.AND P5, PT, R30, -126, PT ;  /* 0xc2fc00001e00780b */ /* 0x000fe40003fae000 */
[----:B------:R3:W4:Y:S01]  /*2a10*/  MUFU.EX2 R42, R3 ;  /* 0x00000003002a7308 */ /* 0x0007220000000800 */
[----:B-----5:R-:W-:Y:S01]  /*2a20*/  @!P2 FMUL R35, R35, R35 ;  /* 0x000000232323a220 */ /* 0x020fe20000400000 */
[----:B------:R-:W-:Y:S01]  /*2a30*/  FSETP.GEU.AND P2, PT, R26, -126, PT ;  /* 0xc2fc00001a00780b */ /* 0x000fe20003f4e000 */
[----:B-1----:R-:W-:-:S05]  /*2a40*/  FFMA R34, R46, UR4, -R58 ;  /* 0x000000042e227c23 */ /* 0x002fca000800083a */
[----:B------:R-:W-:Y:S01]  /*2a50*/  @!P3 FMUL R38, R38, 0.5 ;  /* 0x3f0000002626b820 */ /* 0x000fe20000400000 */
[--C-:B---3--:R-:W-:Y:S01]  /*2a60*/  FFMA R3, R47, UR4, -R58.reuse ;  /* 0x000000042f037c23 */ /* 0x108fe2000800083a */
[----:B------:R1:W3:Y:S01]  /*2a70*/  MUFU.EX2 R46, R0 ;  /* 0x00000000002e7308 */ /* 0x0002e20000000800 */
[----:B------:R-:W-:Y:S01]  /*2a80*/  @!P5 FMUL R30, R30, 0.5 ;  /* 0x3f0000001e1ed820 */ /* 0x000fe20000400000 */
[----:B--2---:R-:W-:Y:S01]  /*2a90*/  @!P6 FMUL R39, R39, R39 ;  /* 0x000000272727e220 */ /* 0x004fe20000400000 */
[----:B------:R-:W-:Y:S02]  /*2aa0*/  FSETP.GEU.AND P6, PT, R34, -126, PT ;  /* 0xc2fc00002200780b */ /* 0x000fe40003fce000 */
[----:B------:R-:W-:Y:S01]  /*2ab0*/  @!P2 FMUL R26, R26, 0.5 ;  /* 0x3f0000001a1aa820 */ /* 0x000fe20000400000 */
[----:B----4-:R-:W-:Y:S02]  /*2ac0*/  @!P4 FMUL R42, R42, R42 ;  /* 0x0000002a2a2ac220 */ /* 0x010fe40000400000 */
[----:B------:R2:W4:Y:S01]  /*2ad0*/  MUFU.EX2 R47, R30 ;  /* 0x0000001e002f7308 */ /* 0x0005220000000800 */
[----:B-1----:R-:W-:Y:S01]  /*2ae0*/  FFMA R0, R54, UR4, -R58 ;  /* 0x0000000436007c23 */ /* 0x002fe2000800083a */
[----:B------:R-:W-:-:S06]  /*2af0*/  FSETP.GEU.AND P4, PT, R3, -126, PT ;  /* 0xc2fc00000300780b */ /* 0x000fcc0003f8e000 */
[----:B------:R1:W5:Y:S01]  /*2b00*/  MUFU.EX2 R43, R38 ;  /* 0x00000026002b7308 */ /* 0x0003620000000800 */
[----:B---3--:R-:W-:Y:S01]  /*2b10*/  @!P1 FMUL R46, R46, R46 ;  /* 0x0000002e2e2e9220 */ /* 0x008fe20000400000 */
[----:B------:R-:W-:Y:S01]  /*2b20*/  FSETP.GEU.AND P1, PT, R51, -126, PT ;  /* 0xc2fc00003300780b */ /* 0x000fe20003f2e000 */
[----:B------:R-:W-:Y:S01]  /*2b30*/  @!P6 FMUL R34, R34, 0.5 ;  /* 0x3f0000002222e820 */ /* 0x000fe20000400000 */
[----:B--2---:R-:W-:-:S03]  /*2b40*/  FADD R30, R28, R45 ;  /* 0x0000002d1c1e7221 */ /* 0x004fc60000000000 */
[----:B------:R-:W-:Y:S01]  /*2b50*/  @!P4 FMUL R3, R3, 0.5 ;  /* 0x3f0000000303c820 */ /* 0x000fe20000400000 */
[----:B------:R2:W3:Y:S01]  /*2b60*/  MUFU.EX2 R62, R26 ;  /* 0x0000001a003e7308 */ /* 0x0004e20000000800 */
[----:B-1----:R-:W-:Y:S01]  /*2b70*/  FFMA R38, R50, UR4, -R58 ;  /* 0x0000000432267c23 */ /* 0x002fe2000800083a */
[----:B----4-:R-:W-:Y:S01]  /*2b80*/  @!P5 FMUL R47, R47, R47 ;  /* 0x0000002f2f2fd220 */ /* 0x010fe20000400000 */
[----:B------:R-:W-:Y:S01]  /*2b90*/  FSETP.GEU.AND P5, PT, R55, -126, PT ;  /* 0xc2fc00003700780b */ /* 0x000fe20003fae000 */
[----:B------:R-:W-:Y:S01]  /*2ba0*/  FADD R58, R32, R41 ;  /* 0x00000029203a7221 */ /* 0x000fe20000000000 */
[----:B------:R-:W-:Y:S01]  /*2bb0*/  UIADD3 UR4, UR36, 0x1, URZ ;  /* 0x0000000124047890 */ /* 0x000fe2000fffe03f */
[----:B------:R-:W-:Y:S01]  /*2bc0*/  FADD R30, R30, R57 ;  /* 0x000000391e1e7221 */ /* 0x000fe20000000000 */
[----:B------:R-:W-:Y:S01]  /*2bd0*/  @!P1 FMUL R51, R51, 0.5 ;  /* 0x3f00000033339820 */ /* 0x000fe20000400000 */
[----:B------:R1:W4:Y:S01]  /*2be0*/  MUFU.EX2 R50, R34 ;  /* 0x0000002200327308 */ /* 0x0003220000000800 */
[----:B-----5:R-:W-:Y:S01]  /*2bf0*/  @!P3 FMUL R43, R43, R43 ;  /* 0x0000002b2b2bb220 */ /* 0x020fe20000400000 */
[----:B------:R-:W-:Y:S01]  /*2c00*/  FSETP.GEU.AND P3, PT, R38, -126, PT ;  /* 0xc2fc00002600780b */ /* 0x000fe20003f6e000 */
[----:B--2---:R-:W-:Y:S01]  /*2c10*/  FADD R26, R25, R44 ;  /* 0x0000002c191a7221 */ /* 0x004fe20000000000 */
[----:B------:R-:W-:-:S03]  /*2c20*/  UISETP.NE.AND UP0, UPT, UR4, 0x5, UPT ;  /* 0x000000050400788c */ /* 0x000fc6000bf05270 */
[----:B------:R-:W-:Y:S01]  /*2c30*/  FADD R26, R26, R53 ;  /* 0x000000351a1a7221 */ /* 0x000fe20000000000 */
[----:B------:R-:W-:Y:S01]  /*2c40*/  @!P5 FMUL R55, R55, 0.5 ;  /* 0x3f0000003737d820 */ /* 0x000fe20000400000 */
[----:B---3--:R-:W-:Y:S01]  /*2c50*/  @!P2 FMUL R62, R62, R62 ;  /* 0x0000003e3e3ea220 */ /* 0x008fe20000400000 */
[----:B------:R-:W-:Y:S01]  /*2c60*/  FSETP.GEU.AND P2, PT, R0, -126, PT ;  /* 0xc2fc00000000780b */ /* 0x000fe20003f4e000 */
[----:B------:R2:W3:Y:S01]  /*2c70*/  MUFU.EX2 R49, R3 ;  /* 0x0000000300317308 */ /* 0x0004e20000000800 */
[----:B-1----:R-:W-:Y:S01]  /*2c80*/  FADD R34, R29, R40 ;  /* 0x000000281d227221 */ /* 0x002fe20000000000 */
[----:B------:R-:W-:Y:S02]  /*2c90*/  USEL UR5, URZ, 0x1, UP0 ;  /* 0x000000013f057887 */ /* 0x000fe40008000000 */
[----:B------:R-:W-:Y:S01]  /*2ca0*/  @!P3 FMUL R38, R38, 0.5 ;  /* 0x3f0000002626b820 */ /* 0x000fe20000400000 */
[----:B------:R-:W-:Y:S01]  /*2cb0*/  FADD R59, R34, R59 ;  /* 0x0000003b223b7221 */ /* 0x000fe20000000000 */
[----:B----4-:R-:W-:Y:S01]  /*2cc0*/  @!P6 FMUL R50, R50, R50 ;  /* 0x000000323232e220 */ /* 0x010fe20000400000 */
[----:B------:R-:W-:Y:S01]  /*2cd0*/  FADD R34, R56, R47 ;  /* 0x0000002f38227221 */ /* 0x000fe20000000000 */
[----:B------:R1:W4:Y:S01]  /*2ce0*/  MUFU.EX2 R54, R38 ;  /* 0x0000002600367308 */ /* 0x0003220000000800 */
[----:B--2---:R-:W-:Y:S01]  /*2cf0*/  FADD R3, R24, R21 ;  /* 0x0000001518037221 */ /* 0x004fe20000000000 */
[----:B------:R-:W-:Y:S01]  /*2d00*/  FADD R26, R26, R59 ;  /* 0x0000003b1a1a7221 */ /* 0x000fe20000000000 */
[----:B------:R-:W-:Y:S01]  /*2d10*/  USEL UR4, UR4, URZ, UP0 ;  /* 0x0000003f04047287 */ /* 0x000fe20008000000 */
[----:B------:R-:W-:Y:S01]  /*2d20*/  @!P2 FMUL R0, R0, 0.5 ;  /* 0x3f0000000000a820 */ /* 0x000fe20000400000 */
[----:B------:R-:W-:Y:S01]  /*2d30*/  FADD R3, R3, R58 ;  /* 0x0000003a03037221 */ /* 0x000fe20000000000 */
[----:B------:R-:W-:-:S02]  /*2d40*/  LOP3.LUT R23, R23, UR5, RZ, 0x3c, !PT ;  /* 0x0000000517177c12 */ /* 0x000fc4000f8e3cff */
[----:B------:R-:W2:Y:S01]  /*2d50*/  MUFU.EX2 R51, R51 ;  /* 0x0000003300337308 */ /* 0x000ea20000000800 */
[----:B---3--:R-:W-:Y:S01]  /*2d60*/  @!P4 FMUL R49, R49, R49 ;  /* 0x000000313131c220 */ /* 0x008fe20000400000 */
[----:B-1----:R-:W-:Y:S01]  /*2d70*/  FADD R38, R35, R50 ;  /* 0x0000003223267221 */ /* 0x002fe20000000000 */
[----:B------:R-:W-:Y:S01]  /*2d80*/  FADD R3, R3, R30 ;  /* 0x0000001e03037221 */ /* 0x000fe20000000000 */
[----:B------:R-:W-:Y:S01]  /*2d90*/  MOV R30, UR52 ;  /* 0x00000034001e7c02 */ /* 0x000fe20008000f00 */
[----:B------:R-:W-:Y:S01]  /*2da0*/  FADD R53, R60, R49 ;  /* 0x000000313c357221 */ /* 0x000fe20000000000 */
[----:B------:R-:W-:Y:S01]  /*2db0*/  F2FP.F16.F32.PACK_AB R24, R25, R24 ;  /* 0x000000181918723e */ /* 0x000fe200000000ff */
[----:B------:R-:W-:Y:S01]  /*2dc0*/  FADD R3, R3, R26 ;  /* 0x0000001a03037221 */ /* 0x000fe20000000000 */
[----:B------:R1:W3:Y:S01]  /*2dd0*/  MUFU.EX2 R170, R0 ;  /* 0x0000000000aa7308 */ /* 0x0002e20000000800 */
[----:B----4-:R-:W-:Y:S01]  /*2de0*/  @!P3 FMUL R54, R54, R54 ;  /* 0x000000363636b220 */ /* 0x010fe20000400000 */
[----:B------:R4:W-:Y:S01]  /*2df0*/  SYNCS.ARRIVE.TRANS64.A1T0 RZ, [R30+UR6], RZ ;  /* 0x000000ff1eff79a7 */ /* 0x0009e20008100006 */
[----:B------:R-:W-:-:S02]  /*2e00*/  F2FP.F16.F32.PACK_AB R26, R29, R28 ;  /* 0x0000001c1d1a723e */ /* 0x000fc400000000ff */
[----:B------:R-:W-:Y:S01]  /*2e10*/  FADD R57, R39, R54 ;  /* 0x0000003627397221 */ /* 0x000fe20000000000 */
[----:B------:R-:W-:Y:S02]  /*2e20*/  F2FP.F16.F32.PACK_AB R28, R33, R32 ;  /* 0x00000020211c723e */ /* 0x000fe400000000ff */
[----:B------:R-:W5:Y:S01]  /*2e30*/  MUFU.EX2 R55, R55 ;  /* 0x0000003700377308 */ /* 0x000f620000000800 */
[----:B--2---:R-:W-:Y:S01]  /*2e40*/  @!P1 FMUL R51, R51, R51 ;  /* 0x0000003333339220 */ /* 0x004fe20000400000 */
[----:B-1----:R-:W-:Y:S01]  /*2e50*/  FADD R0, R31, R62 ;  /* 0x0000003e1f007221 */ /* 0x002fe20000000000 */
[----:B----4-:R-:W-:Y:S02]  /*2e60*/  F2FP.F16.F32.PACK_AB R30, R37, R36 ;  /* 0x00000024251e723e */ /* 0x010fe400000000ff */
[----:B------:R-:W-:Y:S01]  /*2e70*/  FADD R61, R42, R51 ;  /* 0x000000332a3d7221 */ /* 0x000fe20000000000 */
[----:B------:R-:W-:Y:S01]  /*2e80*/  FADD R0, R0, R57 ;  /* 0x0000003900007221 */ /* 0x000fe20000000000 */
[----:B------:R-:W-:Y:S01]  /*2e90*/  F2FP.F16.F32.PACK_AB R25, R56, R31 ;  /* 0x0000001f3819723e */ /* 0x000fe200000000ff */
[----:B---3--:R-:W-:Y:S01]  /*2ea0*/  @!P2 FMUL R170, R170, R170 ;  /* 0x000000aaaaaaa220 */ /* 0x008fe20000400000 */
[----:B------:R-:W-:Y:S01]  /*2eb0*/  FADD R34, R34, R61 ;  /* 0x0000003d22227221 */ /* 0x000fe20000000000 */
[----:B------:R-:W-:-:S02]  /*2ec0*/  F2FP.F16.F32.PACK_AB R32, R44, R21 ;  /* 0x000000152c20723e */ /* 0x000fc400000000ff */
[----:B------:R-:W-:Y:S01]  /*2ed0*/  FADD R63, R43, R170 ;  /* 0x000000aa2b3f7221 */ /* 0x000fe20000000000 */
[----:B------:R-:W-:Y:S02]  /*2ee0*/  F2FP.F16.F32.PACK_AB R36, R52, R41 ;  /* 0x000000293424723e */ /* 0x000fe400000000ff */
[----:B------:R-:W-:Y:S01]  /*2ef0*/  F2FP.F16.F32.PACK_AB R29, R42, R39 ;  /* 0x000000272a1d723e */ /* 0x000fe200000000ff */
[----:B-----5:R-:W-:Y:S01]  /*2f00*/  @!P5 FMUL R55, R55, R55 ;  /* 0x000000373737d220 */ /* 0x020fe20000400000 */
[----:B------:R-:W-:Y:S01]  /*2f10*/  FADD R63, R38, R63 ;  /* 0x0000003f263f7221 */ /* 0x000fe20000000000 */
[----:B------:R-:W-:Y:S02]  /*2f20*/  F2FP.F16.F32.PACK_AB R38, R48, R27 ;  /* 0x0000001b3026723e */ /* 0x000fe400000000ff */
[----:B------:R-:W-:Y:S01]  /*2f30*/  FADD R58, R46, R55 ;  /* 0x000000372e3a7221 */ /* 0x000fe20000000000 */
[----:B------:R-:W-:Y:S01]  /*2f40*/  FADD R0, R0, R63 ;  /* 0x0000003f00007221 */ /* 0x000fe20000000000 */
[----:B------:R-:W-:-:S02]  /*2f50*/  F2FP.F16.F32.PACK_AB R27, R60, R35 ;  /* 0x000000233c1b723e */ /* 0x000fc400000000ff */
[----:B------:R-:W-:Y:S01]  /*2f60*/  FADD R53, R53, R58 ;  /* 0x0000003a35357221 */ /* 0x000fe20000000000 */
[----:B------:R-:W-:Y:S02]  /*2f70*/  F2FP.F16.F32.PACK_AB R31, R46, R43 ;  /* 0x0000002b2e1f723e */ /* 0x000fe400000000ff */
[----:B------:R-:W-:Y:S01]  /*2f80*/  F2FP.F16.F32.PACK_AB R33, R47, R62 ;  /* 0x0000003e2f21723e */ /* 0x000fe200000000ff */
[----:B------:R-:W-:Y:S01]  /*2f90*/  FADD R53, R34, R53 ;  /* 0x0000003522357221 */ /* 0x000fe20000000000 */
[----:B------:R-:W-:Y:S02]  /*2fa0*/  F2FP.F16.F32.PACK_AB R34, R40, R45 ;  /* 0x0000002d2822723e */ /* 0x000fe400000000ff */
[----:B------:R-:W-:Y:S01]  /*2fb0*/  F2FP.F16.F32.PACK_AB R35, R49, R50 ;  /* 0x000000323123723e */ /* 0x000fe200000000ff */
[----:B------:R-:W-:Y:S01]  /*2fc0*/  FADD R0, R0, R53 ;  /* 0x0000003500007221 */ /* 0x000fe20000000000 */
[----:B------:R-:W-:Y:S01]  /*2fd0*/  F2FP.F16.F32.PACK_AB R37, R51, R54 ;  /* 0x000000363325723e */ /* 0x000fe200000000ff */
[----:B------:R-:W-:Y:S06]  /*2fe0*/  @!P0 BRA `(.L_x_21) ;  /* 0x0000000000048947 */ /* 0x000fec0003800000 */
[----:B------:R-:W-:Y:S01]  /*2ff0*/  BPT.TRAP 0x1 ;  /* 0x000000040000795c */ /* 0x000fe20000300000 */
.L_x_21:
[----:B------:R-:W-:Y:S01]  /*3000*/  ULEA UR5, UR4, UR37, 0x3 ;  /* 0x0000002504057291 */ /* 0x000fe2000f8e183f */
[----:B------:R-:W-:-:S08]  /*3010*/  SHF.L.U32 R21, R23, 0x1f, RZ ;  /* 0x0000001f17157819 */ /* 0x000fd000000006ff */
[----:B------:R-:W1:Y:S02]  /*3020*/  SYNCS.PHASECHK.TRANS64.TRYWAIT P1, [UR5+0x35400], R21 ;  /* 0x03540015ff0075a7 */ /* 0x000e640008020145 */
[----:B-1----:R-:W-:Y:S05]  /*3030*/  @!P1 BRA `(.L_x_22) ;  /* 0x000000b400449947 */ /* 0x002fea0003800000 */
.L_x_134:
[----:B------:R-:W-:Y:S01]  /*3040*/  UIMAD UR5, UR4, 0x700, UR38 ;  /* 0x00000700040578a4 */ /* 0x000fe2000f8e0226 */
[----:B------:R-:W-:Y:S01]  /*3050*/  WARPGROUP.ARRIVE ;  /* 0x00000000000079c5 */ /* 0x000fe20000000000 */
[----:B------:R-:W-:Y:S01]  /*3060*/  UMOV UR11, 0x80000020 ;  /* 0x80000020000b7882 */ /* 0x000fe20000000000 */
[----:B------:R-:W-:Y:S01]  /*3070*/  F2FP.F16.F32.PACK_AB R39, R55, R170 ;  /* 0x000000aa3727723e */ /* 0x000fe200000000ff */
[----:B------:R-:W-:Y:S02]  /*3080*/  UIADD3 UR15, UR5, 0x100, URZ ;  /* 0x00000100050f7890 */ /* 0x000fe4000fffe03f */
[----:B------:R-:W-:Y:S02]  /*3090*/  UIADD3 UR18, UR5, 0x200, URZ ;  /* 0x0000020005127890 */ /* 0x000fe4000fffe03f */
[----:B------:R-:W-:Y:S01]  /*30a0*/  UMOV UR10, UR5 ;  /* 0x00000005000a7c82 */ /* 0x000fe20008000000 */
[----:B------:R-:W-:Y:S01]  /*30b0*/  UIADD3 UR6, UR5, 0x300, URZ ;  /* 0x0000030005067890 */ /* 0x000fe2000fffe03f */
[----:B------:R-:W-:Y:S01]  /*30c0*/  HGMMA.64x32x16.F32 R152, R24, gdesc[UR8].tnspB, RZ, !UPT, gsb0 ;  /* 0x4060000818987df0 */ /* 0x000fe2000c0008ff */
[----:B------:R-:W-:Y:S01]  /*30d0*/  UMOV UR10, UR15 ;  /* 0x0000000f000a7c82 */ /* 0x000fe20008000000 */
[----:B------:R-:W-:Y:S01]  /*30e0*/  UMOV UR11, 0x80000020 ;  /* 0x80000020000b7882 */ /* 0x000fe20000000000 */
[----:B------:R-:W-:-:S02]  /*30f0*/  UIADD3 UR14, UR5, 0x400, URZ ;  /* 0x00000400050e7890 */ /* 0x000fc4000fffe03f */
[----:B------:R-:W-:Y:S01]  /*3100*/  UIADD3 UR15, UR5, 0x500, URZ ;  /* 0x00000500050f7890 */ /* 0x000fe2000fffe03f */
[----:B------:R-:W-:Y:S02]  /*3110*/  WARPGROUP.DEPBAR.LE gsb0, 0x0 ;  /* 0x00008000000079c5 */ /* 0x000fe40000010000 */
[----:B------:R-:W-:-:S06]  /*3120*/  WARPGROUP.ARRIVE ;  /* 0x00000000000079c5 */ /* 0x000fcc0000000000 */
[----:B------:R-:W-:Y:S01]  /*3130*/  HGMMA.64x32x16.F32 R136, R24, gdesc[UR8].tnspB, RZ, !UPT, gsb0 ;  /* 0x4060000818887df0 */ /* 0x000fe2000c0008ff */
[----:B------:R-:W-:Y:S01]  /*3140*/  UMOV UR10, UR18 ;  /* 0x00000012000a7c82 */ /* 0x000fe20008000000 */
[----:B------:R-:W-:Y:S01]  /*3150*/  UMOV UR11, 0x80000020 ;  /* 0x80000020000b7882 */ /* 0x000fe20000000000 */
        /* <DEDUP_REMOVED lines=28> */
[----:B------:R-:W-:Y:S01]  /*3320*/  UIADD3 UR10, UR5, 0x40, URZ ;  /* 0x00000040050a7890 */ /* 0x000fe2000fffe03f */
[----:B------:R-:W-:Y:S01]  /*3330*/  UMOV UR11, 0x80000020 ;  /* 0x80000020000b7882 */ /* 0x000fe20000000000 */
[----:B------:R-:W-:Y:S02]  /*3340*/  WARPGROUP.DEPBAR.LE gsb0, 0x0 ;  /* 0x00008000000079c5 */ /* 0x000fe40000010000 */
[----:B------:R-:W-:-:S06]  /*3350*/  WARPGROUP.ARRIVE ;  /* 0x00000000000079c5 */ /* 0x000fcc0000000000 */
[----:B------:R-:W-:Y:S01]  /*3360*/  HGMMA.64x32x16.F32 R152, R28, gdesc[UR8].tnspB, R152, gsb0 ;  /* 0x406000081c987df0 */ /* 0x000fe20008000898 */
[----:B------:R-:W-:Y:S01]  /*3370*/  UMOV UR10, UR15 ;  /* 0x0000000f000a7c82 */ /* 0x000fe20008000000 */
[----:B------:R-:W-:Y:S01]  /*3380*/  UMOV UR11, 0x80000020 ;  /* 0x80000020000b7882 */ /* 0x000fe20000000000 */
[----:B------:R-:W-:Y:S01]  /*3390*/  UIADD3 UR15, UR5, 0x540, URZ ;  /* 0x00000540050f7890 */ /* 0x000fe2000fffe03f */
        /* <DEDUP_REMOVED lines=81> */
[----:B------:R-:W-:Y:S02]  /*38b0*/  UIADD3 UR15, UR5, 0x5c0, URZ ;  /* 0x000005c0050f7890 */ /* 0x000fe4000fffe03f */
[----:B------:R-:W-:Y:S01]  /*38c0*/  UIADD3 UR5, UR5, 0x6c0, URZ ;  /* 0x000006c005057890 */ /* 0x000fe2000fffe03f */
[----:B------:R-:W-:Y:S02]  /*38d0*/  WARPGROUP.DEPBAR.LE gsb0, 0x0 ;  /* 0x00008000000079c5 */ /* 0x000fe40000010000 */
[----:B------:R-:W-:-:S06]  /*38e0*/  WARPGROUP.ARRIVE ;  /* 0x00000000000079c5 */ /* 0x000fcc0000000000 */
[----:B------:R-:W-:Y:S01]  /*38f0*/  HGMMA.64x32x16.F32 R136, R36, gdesc[UR8].tnspB, R136, gsb0 ;  /* 0x4060000824887df0 */ /* 0x000fe20008000888 */
[----:B------:R-:W-:Y:S01]  /*3900*/  UMOV UR10, UR18 ;  /* 0x00000012000a7c82 */ /* 0x000fe20008000000 */
[----:B------:R-:W-:Y:S01]  /*3910*/  UMOV UR11, 0x80000020 ;  /* 0x80000020000b7882 */ /* 0x000fe20000000000 */
        /* <DEDUP_REMOVED lines=22> */
[----:B------:R-:W-:Y:S03]  /*3a80*/  HGMMA.64x32x16.F32 R56, R36, gdesc[UR8].tnspB, R56, gsb0 ;  /* 0x4060000824387df0 */ /* 0x000fe60008000838 */
[----:B------:R-:W-:Y:S02]  /*3a90*/  WARPGROUP.DEPBAR.LE gsb0, 0x0 ;  /* 0x00008000000079c5 */ /* 0x000fe40000010000 */
[----:B------:R-:W-:Y:S05]  /*3aa0*/  @!P0 BRA `(.L_x_23) ;  /* 0x0000000000048947 */ /* 0x000fea0003800000 */
[----:B------:R-:W-:Y:S01]  /*3ab0*/  BPT.TRAP 0x1 ;  /* 0x000000040000795c */ /* 0x000fe20000300000 */
.L_x_23:
[----:B------:R-:W-:Y:S01]  /*3ac0*/  R2UR UR5, R18 ;  /* 0x00000000120572ca */ /* 0x000fe200000e0000 */
[----:B------:R-:W-:-:S04]  /*3ad0*/  UIADD3 UR7, UR7, 0x35428, URZ ;  /* 0x0003542807077890 */ /* 0x000fc8000fffe03f */
[----:B------:R-:W-:-:S08]  /*3ae0*/  UPRMT UR7, URZ, 0x654, UR7 ;  /* 0x000006543f077896 */ /* 0x000fd00008000007 */
[----:B------:R-:W-:Y:S01]  /*3af0*/  UISETP.GT.U32.AND UP0, UPT, UR5, 0x1, UPT ;  /* 0x000000010500788c */ /* 0x000fe2000bf04070 */
[----:B------:R-:W-:Y:S05]  /*3b00*/  SYNCS.ARRIVE.TRANS64.RED.A1T0 RZ, [UR7], RZ ;  /* 0x000000ffffff79a7 */ /* 0x000fea0008100407 */
[----:B------:R-:W-:-:S13]  /*3b10*/  PLOP3.LUT P1, PT, PT, PT, UP0, 0x80, 0x0 ;  /* 0x000000000000781c */ /* 0x000fda0003f2f008 */
[----:B------:R-:W-:Y:S05]  /*3b20*/  @P1 BRA `(.L_x_24) ;  /* 0x0000000000041947 */ /* 0x000fea0003800000 */
[----:B------:R-:W-:Y:S01]  /*3b30*/  BPT.TRAP 0x1 ;  /* 0x000000040000795c */ /* 0x000fe20000300000 */
.L_x_24:
[----:B------:R-:W-:Y:S01]  /*3b40*/  UIADD3 UR36, UR4, 0x1, URZ ;  /* 0x0000000104247890 */ /* 0x000fe2000fffe03f */
[C---:B------:R-:W-:Y:S02]  /*3b50*/  ISETP.GE.AND P2, PT, R15.reuse, 0x81, PT ;  /* 0x000000810f00780c */ /* 0x040fe40003f46270 */
[----:B-1----:R-:W-:Y:S01]  /*3b60*/  IADD3 R21, R15, 0x3f, RZ ;  /* 0x0000003f0f157810 */ /* 0x002fe20007ffe0ff */
[----:B------:R-:W-:Y:S01]  /*3b70*/  UISETP.NE.AND UP0, UPT, UR36, 0x5, UPT ;  /* 0x000000052400788c */ /* 0x000fe2000bf05270 */
[----:B------:R-:W-:Y:S02]  /*3b80*/  IADD3 R15, R22, 0x40, RZ ;  /* 0x00000040160f7810 */ /* 0x000fe40007ffe0ff */
[----:B------:R-:W-:Y:S01]  /*3b90*/  SHF.R.S32.HI R24, RZ, 0x1f, R21 ;  /* 0x0000001fff187819 */ /* 0x000fe20000011415 */
[----:B------:R-:W-:Y:S02]  /*3ba0*/  USEL UR5, URZ, 0x1, UP0 ;  /* 0x000000013f057887 */ /* 0x000fe40008000000 */
[----:B------:R-:W-:Y:S01]  /*3bb0*/  USEL UR36, UR36, URZ, UP0 ;  /* 0x0000003f24247287 */ /* 0x000fe20008000000 */
[----:B------:R-:W-:-:S03]  /*3bc0*/  LEA.HI R21, R24, R21, RZ, 0x6 ;  /* 0x0000001518157211 */ /* 0x000fc600078f30ff */
[----:B------:R-:W-:Y:S02]  /*3bd0*/  LOP3.LUT R23, R23, UR5, RZ, 0x3c, !PT ;  /* 0x0000000517177c12 */ /* 0x000fe4000f8e3cff */
[----:B------:R-:W-:Y:S01]  /*3be0*/  LEA.HI.SX32 R21, R21, 0xffffffff, 0x1a ;  /* 0xffffffff15157811 */ /* 0x000fe200078fd2ff */
[----:B------:R-:W-:Y:S06]  /*3bf0*/  @!P2 BRA `(.L_x_25) ;  /* 0x0000002800a4a947 */ /* 0x000fec0003800000 */
[----:B------:R-:W-:Y:S01]  /*3c00*/  MOV R173, R20 ;  /* 0x0000001400ad7202 */ /* 0x000fe20000000f00 */
[----:B------:R-:W-:Y:S01]  /*3c10*/  ULDC UR5, c[0x0][0x604] ;  /* 0x0001810000057ab9 */ /* 0x000fe20000000800 */
[----:B------:R-:W-:-:S07]  /*3c20*/  MOV R171, R4 ;  /* 0x0000000400ab7202 */ /* 0x000fce0000000f00 */
.L_x_36:
[----:B------:R-:W-:Y:S05]  /*3c30*/  @!P0 BRA `(.L_x_26) ;  /* 0x0000000000048947 */ /* 0x000fea0003800000 */
[----:B------:R-:W-:Y:S01]  /*3c40*/  BPT.TRAP 0x1 ;  /* 0x000000040000795c */ /* 0x000fe20000300000 */
.L_x_26:
[----:B------:R-:W-:Y:S01]  /*3c50*/  ULEA UR6, UR36, UR37, 0x3 ;  /* 0x0000002524067291 */ /* 0x000fe2000f8e183f */
[----:B------:R-:W-:-:S08]  /*3c60*/  SHF.L.U32 R4, R23, 0x1f, RZ ;  /* 0x0000001f17047819 */ /* 0x000fd000000006ff */
[----:B------:R-:W1:Y:S02]  /*3c70*/  SYNCS.PHASECHK.TRANS64.TRYWAIT P2, [UR6+0x35400], R4 ;  /* 0x03540004ff0075a7 */ /* 0x000e640008040146 */
[----:B-1----:R-:W-:Y:S05]  /*3c80*/  @!P2 BRA `(.L_x_27) ;  /* 0x000000a80048a947 */ /* 0x002fea0003800000 */
.L_x_135:
[----:B------:R-:W-:Y:S01]  /*3c90*/  R2UR UR52, R12 ;  /* 0x000000000c3472ca */ /* 0x000fe200000e0000 */
[----:B------:R-:W-:Y:S01]  /*3ca0*/  UIMAD UR6, UR36, 0x700, UR39 ;  /* 0x00000700240678a4 */ /* 0x000fe2000f8e0227 */
[----:B------:R-:W-:Y:S01]  /*3cb0*/  R2UR UR53, R13 ;  /* 0x000000000d3572ca */ /* 0x000fe200000e0000 */
[----:B-1----:R-:W-:Y:S01]  /*3cc0*/  WARPGROUP.ARRIVE ;  /* 0x00000000000079c5 */ /* 0x002fe20000000000 */
[----:B------:R-:W-:Y:S01]  /*3cd0*/  UMOV UR55, 0x80000020 ;  /* 0x8000002000377882 */ /* 0x000fe20000000000 */
[----:B------:R-:W-:Y:S01]  /*3ce0*/  UIADD3 UR10, UR6, 0x200, URZ ;  /* 0x00000200060a7890 */ /* 0x000fe2000fffe03f */
[----:B------:R-:W-:Y:S02]  /*3cf0*/  UMOV UR11, 0x80000020 ;  /* 0x80000020000b7882 */ /* 0x000fe40000000000 */
[----:B------:R-:W-:Y:S01]  /*3d00*/  UMOV UR54, UR6 ;  /* 0x0000000600367c82 */ /* 0x000fe20008000000 */
[----:B------:R-:W-:Y:S01]  /*3d10*/  UIADD3 UR14, UR6, 0x202, URZ ;  /* 0x00000202060e7890 */ /* 0x000fe2000fffe03f */
[----:B------:R-:W-:Y:S01]  /*3d20*/  UMOV UR15, 0x80000020 ;  /* 0x80000020000f7882 */ /* 0x000fe20000000000 */
[----:B------:R-:W-:Y:S01]  /*3d30*/  UIADD3 UR18, UR6, 0x300, URZ ;  /* 0x0000030006127890 */ /* 0x000fe2000fffe03f */
[----:B------:R-:W-:-:S03]  /*3d40*/  UMOV UR19, 0x80000020 ;  /* 0x8000002000137882 */ /* 0x000fc60000000000 */
[----:B------:R-:W-:Y:S01]  /*3d50*/  HGMMA.64x64x16.F32 R24, gdesc[UR52], RZ, !UPT, gsb0 ;  /* 0x00e00000341879f0 */ /* 0x000fe2000c0008ff */
[----:B------:R-:W-:Y:S01]  /*3d60*/  R2UR UR52, R10 ;  /* 0x000000000a3472ca */ /* 0x000fe200000e0000 */
[----:B------:R-:W-:Y:S01]  /*3d70*/  UIADD3 UR54, UR6, 0x2, URZ ;  /* 0x0000000206367890 */ /* 0x000fe2000fffe03f */
[----:B------:R-:W-:Y:S01]  /*3d80*/  R2UR UR53, R11 ;  /* 0x000000000b3572ca */ /* 0x000fe200000e0000 */
[----:B------:R-:W-:Y:S01]  /*3d90*/  UMOV UR55, 0x80000020 ;  /* 0x8000002000377882 */ /* 0x000fe20000000000 */
[----:B------:R-:W-:Y:S01]  /*3da0*/  UIADD3 UR22, UR6, 0x302, URZ ;  /* 0x0000030206167890 */ /* 0x000fe2000fffe03f */
        /* <DEDUP_REMOVED lines=11> */
[----:B------:R-:W-:-:S02]  /*3e60*/  WARPGROUP.DEPBAR.LE gsb0, 0x0 ;  /* 0x00008000000079c5 */ /* 0x000fc40000010000 */
[----:B------:R-:W-:-:S06]  /*3e70*/  WARPGROUP.ARRIVE ;  /* 0x00000000000079c5 */ /* 0x000fcc0000000000 */
[----:B------:R-:W-:Y:S01]  /*3e80*/  HGMMA.64x64x16.F32 R24, gdesc[UR52], R24, gsb0 ;  /* 0x00e00000341879f0 */ /* 0x000fe20008000818 */
[----:B------:R-:W-:Y:S01]  /*3e90*/  R2UR UR52, R8 ;  /* 0x00000000083472ca */ /* 0x000fe200000e0000 */
[----:B------:R-:W-:Y:S01]  /*3ea0*/  UIADD3 UR54, UR6, 0x100, URZ ;  /* 0x0000010006367890 */ /* 0x000fe2000fffe03f */
[----:B------:R-:W-:Y:S01]  /*3eb0*/  R2UR UR53, R9 ;  /* 0x00000000093572ca */ /* 0x000fe200000e0000 */
[----:B------:R-:W-:Y:S01]  /*3ec0*/  UMOV UR55, 0x80000020 ;  /* 0x8000002000377882 */ /* 0x000fe20000000000 */
[----:B------:R-:W-:Y:S02]  /*3ed0*/  WARPGROUP.DEPBAR.LE gsb0, 0x0 ;  /* 0x00008000000079c5 */ /* 0x000fe40000010000 */
[----:B------:R-:W-:-:S09]  /*3ee0*/  WARPGROUP.ARRIVE ;  /* 0x00000000000079c5 */ /* 0x000fd20000000000 */
        /* <DEDUP_REMOVED lines=8> */
[----:B------:R-:W-:Y:S01]  /*3f70*/  UIADD3 UR54, UR6, 0x602, URZ ;  /* 0x0000060206367890 */ /* 0x000fe2000fffe03f */
[----:B------:R-:W-:Y:S01]  /*3f80*/  UMOV UR52, UR56 ;  /* 0x0000003800347c82 */ /* 0x000fe20008000000 */
[----:B------:R-:W-:Y:S01]  /*3f90*/  UMOV UR53, UR57 ;  /* 0x0000003900357c82 */ /* 0x000fe20008000000 */
[----:B------:R-:W-:Y:S01]  /*3fa0*/  UMOV UR55, 0x80000020 ;  /* 0x8000002000377882 */ /* 0x000fe20000000000 */
[----:B------:R-:W-:-:S04]  /*3fb0*/  UIADD3 UR6, UR36, 0x1, URZ ;  /* 0x0000000124067890 */ /* 0x000fc8000fffe03f */
[----:B------:R-:W-:-:S04]  /*3fc0*/  UISETP.NE.AND UP0, UPT, UR6, 0x5, UPT ;  /* 0x000000050600788c */ /* 0x000fc8000bf05270 */
[----:B------:R-:W-:Y:S02]  /*3fd0*/  USEL UR7, URZ, 0x1, UP0 ;  /* 0x000000013f077887 */ /* 0x000fe40008000000 */
[----:B------:R-:W-:-:S04]  /*3fe0*/  USEL UR6, UR6, URZ, UP0 ;  /* 0x0000003f06067287 */ /* 0x000fc80008000000 */
[----:B------:R-:W-:Y:S01]  /*3ff0*/  LOP3.LUT R23, R23, UR7, RZ, 0x3c, !PT ;  /* 0x0000000717177c12 */ /* 0x000fe2000f8e3cff */
        /* <DEDUP_REMOVED lines=31> */
[----:B------:R-:W-:Y:S05]  /*41f0*/  @!P0 BRA `(.L_x_28) ;  /* 0x0000000000048947 */ /* 0x000fea0003800000 */
[----:B------:R-:W-:Y:S01]  /*4200*/  BPT.TRAP 0x1 ;  /* 0x000000040000795c */ /* 0x000fe20000300000 */
.L_x_28:
[----:B------:R-:W-:Y:S01]  /*4210*/  FMNMX R4, R24, R173, !PT ;  /* 0x000000ad18047209 */ /* 0x000fe20007800000 */
[----:B------:R-:W-:Y:S01]  /*4220*/  ULEA UR7, UR6, UR37, 0x3 ;  /* 0x0000002506077291 */ /* 0x000fe2000f8e183f */
[----:B------:R-:W-:Y:S02]  /*4230*/  FMNMX R170, R26, R171, !PT ;  /* 0x000000ab1aaa7209 */ /* 0x000fe40007800000 */
[----:B------:R-:W-:Y:S02]  /*4240*/  FMNMX R175, R25, R4, !PT ;  /* 0x0000000419af7209 */ /* 0x000fe40007800000 */
[----:B------:R-:W-:Y:S02]  /*4250*/  FMNMX R177, R27, R170, !PT ;  /* 0x000000aa1bb17209 */ /* 0x000fe40007800000 */
[----:B------:R-:W-:Y:S02]  /*4260*/  FMNMX R4, R28, R175, !PT ;  /* 0x000000af1c047209 */ /* 0x000fe40007800000 */
[----:B------:R-:W-:-:S02]  /*4270*/  FMNMX R170, R30, R177, !PT ;  /* 0x000000b11eaa7209 */ /* 0x000fc40007800000 */
[----:B------:R-:W-:Y:S02]  /*4280*/  FMNMX R175, R29, R4, !PT ;  /* 0x000000041daf7209 */ /* 0x000fe40007800000 */
[----:B------:R-:W-:Y:S02]  /*4290*/  FMNMX R177, R31, R170, !PT ;  /* 0x000000aa1fb17209 */ /* 0x000fe40007800000 */
[----:B------:R-:W-:Y:S02]  /*42a0*/  FMNMX R4, R32, R175, !PT ;  /* 0x000000af20047209 */ /* 0x000fe40007800000 */
[----:B------:R-:W-:Y:S02]  /*42b0*/  FMNMX R170, R34, R177, !PT ;  /* 0x000000b122aa7209 */ /* 0x000fe40007800000 */
[----:B------:R-:W-:Y:S02]  /*42c0*/  FMNMX R175, R33, R4, !PT ;  /* 0x0000000421af7209 */ /* 0x000fe40007800000 */
[----:B------:R-:W-:-:S02]  /*42d0*/  FMNMX R177, R35, R170, !PT ;  /* 0x000000aa23b17209 */ /* 0x000fc40007800000 */
[----:B------:R-:W-:-:S04]  /*42e0*/  FMNMX R4, R36, R175, !PT ;  /* 0x000000af24047209 */ /* 0x000fc80007800000 */
        /* <DEDUP_REMOVED lines=8> */
[----:B------:R-:W-:-:S05]  /*4370*/  FMNMX R4, R53, R4, !PT ;  /* 0x0000000435047209 */ /* 0x000fca0007800000 */
[----:B------:R-:W1:Y:S02]  /*4380*/  SHFL.BFLY PT, R175, R4, 0x1, 0x1f ;  /* 0x0c201f0004af7f89 */ /* 0x000e6400000e0000 */
[----:B-1----:R-:W-:Y:S02]  /*4390*/  FMNMX R175, R4, R175, !PT ;  /* 0x000000af04af7209 */ /* 0x002fe40007800000 */
[----:B------:R-:W-:-:S03]  /*43a0*/  FMNMX R4, R38, R177, !PT ;  /* 0x000000b126047209 */ /* 0x000fc60007800000 */
[----:B------:R-:W1:Y:S02]  /*43b0*/  SHFL.BFLY PT, R20, R175, 0x2, 0x1f ;  /* 0x0c401f00af147f89 */ /* 0x000e6400000e0000 */
[----:B-1----:R-:W-:Y:S02]  /*43c0*/  FMNMX R20, R175, R20, !PT ;  /* 0x00000014af147209 */ /* 0x002fe40007800000 */
[----:B------:R-:W-:Y:S02]  /*43d0*/  FMNMX R175, R39, R4, !PT ;  /* 0x0000000427af7209 */ /* 0x000fe40007800000 */
[----:B------:R-:W-:Y:S02]  /*43e0*/  FSETP.NEU.AND P2, PT, R20, -INF , PT ;  /* 0xff8000001400780b */ /* 0x000fe40003f4d000 */
[----:B------:R-:W-:Y:S02]  /*43f0*/  FMNMX R4, R42, R175, !PT ;  /* 0x000000af2a047209 */ /* 0x000fe40007800000 */
[----:B------:R-:W-:-:S02]  /*4400*/  FSEL R170, R20, RZ, P2 ;  /* 0x000000ff14aa7208 */ /* 0x000fc40001000000 */
[----:B------:R-:W-:-:S03]  /*4410*/  FMNMX R175, R43, R4, !PT ;  /* 0x000000042baf7209 */ /* 0x000fc60007800000 */
[----:B------:R-:W-:Y:S01]  /*4420*/  FMUL R172, R170, UR5 ;  /* 0x00000005aaac7c20 */ /* 0x000fe20008400000 */
[----:B------:R-:W-:Y:S01]  /*4430*/  FMNMX R4, R46, R175, !PT ;  /* 0x000000af2e047209 */ /* 0x000fe20007800000 */
[----:B------:R-:W-:Y:S02]  /*4440*/  FADD R170, -R170, R173 ;  /* 0x000000adaaaa7221 */ /* 0x000fe40000000100 */
[--C-:B------:R-:W-:Y:S01]  /*4450*/  FFMA R24, R24, UR5, -R172.reuse ;  /* 0x0000000518187c23 */ /* 0x100fe200080008ac */
[--C-:B------:R-:W-:Y:S01]  /*4460*/  FFMA R25, R25, UR5, -R172.reuse ;  /* 0x0000000519197c23 */ /* 0x100fe200080008ac */
[----:B------:R-:W-:Y:S01]  /*4470*/  FMNMX R175, R47, R4, !PT ;  /* 0x000000042faf7209 */ /* 0x000fe20007800000 */
[--C-:B------:R-:W-:Y:S01]  /*4480*/  FFMA R28, R28, UR5, -R172.reuse ;  /* 0x000000051c1c7c23 */ /* 0x100fe200080008ac */
[--C-:B------:R-:W-:Y:S01]  /*4490*/  FFMA R36, R36, UR5, -R172.reuse ;  /* 0x0000000524247c23 */ /* 0x100fe200080008ac */
[----:B------:R-:W-:Y:S01]  /*44a0*/  FSETP.GEU.AND P5, PT, R24, -126, PT ;  /* 0xc2fc00001800780b */ /* 0x000fe20003fae000 */
[--C-:B------:R-:W-:Y:S01]  /*44b0*/  FFMA R37, R37, UR5, -R172.reuse ;  /* 0x0000000525257c23 */ /* 0x100fe200080008ac */
[----:B------:R-:W-:Y:S01]  /*44c0*/  FSETP.GEU.AND P3, PT, R25, -126, PT ;  /* 0xc2fc00001900780b */ /* 0x000fe20003f6e000 */
[--C-:B------:R-:W-:Y:S01]  /*44d0*/  FFMA R48, R48, UR5, -R172.reuse ;  /* 0x0000000530307c23 */ /* 0x100fe200080008ac */
[----:B------:R-:W-:Y:S01]  /*44e0*/  FMNMX R4, R50, R175, !PT ;  /* 0x000000af32047209 */ /* 0x000fe20007800000 */
[--C-:B------:R-:W-:Y:S01]  /*44f0*/  FFMA R49, R49, UR5, -R172.reuse ;  /* 0x0000000531317c23 */ /* 0x100fe200080008ac */
[----:B------:R-:W-:Y:S01]  /*4500*/  FSETP.GEU.AND P2, PT, R28, -126, PT ;  /* 0xc2fc00001c00780b */ /* 0x000fe20003f4e000 */
[----:B------:R-:W-:Y:S01]  /*4510*/  FMUL R170, R170, UR5 ;  /* 0x00000005aaaa7c20 */ /* 0x000fe20008400000 */
[----:B------:R-:W-:Y:S01]  /*4520*/  FMNMX R175, R51, R4, !PT ;  /* 0x0000000433af7209 */ /* 0x000fe20007800000 */
[--C-:B------:R-:W-:Y:S01]  /*4530*/  FFMA R4, R29, UR5, -R172.reuse ;  /* 0x000000051d047c23 */ /* 0x100fe200080008ac */
[--C-:B------:R-:W-:Y:S01]  /*4540*/  FFMA R29, R32, UR5, -R172.reuse ;  /* 0x00000005201d7c23 */ /* 0x100fe200080008ac */
[----:B------:R-:W-:Y:S01]  /*4550*/  FFMA R32, R33, UR5, -R172 ;  /* 0x0000000521207c23 */ /* 0x000fe200080008ac */
[----:B------:R-:W-:Y:S01]  /*4560*/  FMNMX R174, R54, R175, !PT ;  /* 0x000000af36ae7209 */ /* 0x000fe20007800000 */
[----:B------:R-:W-:Y:S01]  /*4570*/  @!P5 FMUL R24, R24, 0.5 ;  /* 0x3f0000001818d820 */ /* 0x000fe20000400000 */
[----:B------:R-:W-:Y:S01]  /*4580*/  FSETP.GEU.AND P4, PT, R4, -126, PT ;  /* 0xc2fc00000400780b */ /* 0x000fe20003f8e000 */
[----:B------:R-:W-:Y:S01]  /*4590*/  @!P3 FMUL R25, R25, 0.5 ;  /* 0x3f0000001919b820 */ /* 0x000fe20000400000 */
[----:B------:R-:W-:-:S02]  /*45a0*/  FSETP.GEU.AND P6, PT, R29, -126, PT ;  /* 0xc2fc00001d00780b */ /* 0x000fc40003fce000 */
[----:B------:R-:W-:Y:S01]  /*45b0*/  FMNMX R175, R55, R174, !PT ;  /* 0x000000ae37af7209 */ /* 0x000fe20007800000 */
[----:B------:R-:W1:Y:S01]  /*45c0*/  MUFU.EX2 R24, R24 ;  /* 0x0000001800187308 */ /* 0x000e620000000800 */
[----:B------:R-:W-:Y:S01]  /*45d0*/  @!P2 FMUL R28, R28, 0.5 ;  /* 0x3f0000001c1ca820 */ /* 0x000fe20000400000 */
[--C-:B------:R-:W-:Y:S01]  /*45e0*/  FFMA R174, R40, UR5, -R172.reuse ;  /* 0x0000000528ae7c23 */ /* 0x100fe200080008ac */
[----:B------:R-:W-:Y:S01]  /*45f0*/  FFMA R40, R41, UR5, -R172 ;  /* 0x0000000529287c23 */ /* 0x000fe200080008ac */
[----:B------:R-:W2:Y:S04]  /*4600*/  SHFL.BFLY PT, R176, R175, 0x1, 0x1f ;  /* 0x0c201f00afb07f89 */ /* 0x000ea800000e0000 */
[----:B------:R-:W3:Y:S01]  /*4610*/  MUFU.EX2 R25, R25 ;  /* 0x0000001900197308 */ /* 0x000ee20000000800 */
[----:B------:R-:W-:Y:S01]  /*4620*/  @!P4 FMUL R4, R4, 0.5 ;  /* 0x3f0000000404c820 */ /* 0x000fe20000400000 */
[----:B------:R-:W-:-:S06]  /*4630*/  @!P6 FMUL R29, R29, 0.5 ;  /* 0x3f0000001d1de820 */ /* 0x000fcc0000400000 */
[----:B------:R-:W4:Y:S01]  /*4640*/  MUFU.EX2 R28, R28 ;  /* 0x0000001c001c7308 */ /* 0x000f220000000800 */
[----:B-1----:R-:W-:Y:S01]  /*4650*/  @!P5 FMUL R24, R24, R24 ;  /* 0x000000181818d220 */ /* 0x002fe20000400000 */
[----:B------:R-:W-:-:S06]  /*4660*/  FSETP.GEU.AND P5, PT, R32, -126, PT ;  /* 0xc2fc00002000780b */ /* 0x000fcc0003fae000 */
[----:B------:R-:W1:Y:S01]  /*4670*/  MUFU.EX2 R33, R4 ;  /* 0x0000000400217308 */ /* 0x000e620000000800 */
[----:B---3--:R-:W-:Y:S01]  /*4680*/  @!P3 FMUL R25, R25, R25 ;  /* 0x000000191919b220 */ /* 0x008fe20000400000 */
[----:B------:R-:W-:Y:S02]  /*4690*/  FSETP.GEU.AND P3, PT, R36, -126, PT ;  /* 0xc2fc00002400780b */ /* 0x000fe40003f6e000 */
[----:B--2---:R-:W-:Y:S01]  /*46a0*/  FMNMX R176, R175, R176, !PT ;  /* 0x000000b0afb07209 */ /* 0x004fe20007800000 */
[--C-:B------:R-:W-:Y:S01]  /*46b0*/  FFMA R175, R44, UR5, -R172.reuse ;  /* 0x000000052caf7c23 */ /* 0x100fe200080008ac */
[----:B------:R-:W-:Y:S01]  /*46c0*/  FFMA R44, R45, UR5, -R172 ;  /* 0x000000052d2c7c23 */ /* 0x000fe200080008ac */
[----:B------:R-:W-:Y:S01]  /*46d0*/  @!P5 FMUL R32, R32, 0.5 ;  /* 0x3f0000002020d820 */ /* 0x000fe20000400000 */
[----:B------:R-:W2:Y:S01]  /*46e0*/  MUFU.EX2 R29, R29 ;  /* 0x0000001d001d7308 */ /* 0x000ea20000000800 */
[----:B----4-:R-:W-:Y:S01]  /*46f0*/  @!P2 FMUL R28, R28, R28 ;  /* 0x0000001c1c1ca220 */ /* 0x010fe20000400000 */
[----:B------:R-:W-:Y:S01]  /*4700*/  FSETP.GEU.AND P2, PT, R37, -126, PT ;  /* 0xc2fc00002500780b */ /* 0x000fe20003f4e000 */
[----:B------:R-:W3:Y:S04]  /*4710*/  SHFL.BFLY PT, R177, R176, 0x2, 0x1f ;  /* 0x0c401f00b0b17f89 */ /* 0x000ee800000e0000 */
[----:B------:R-:W-:Y:S01]  /*4720*/  @!P3 FMUL R36, R36, 0.5 ;  /* 0x3f0000002424b820 */ /* 0x000fe20000400000 */
[----:B------:R-:W4:Y:S01]  /*4730*/  MUFU.EX2 R32, R32 ;  /* 0x0000002000207308 */ /* 0x000f220000000800 */
[----:B-1----:R-:W-:Y:S01]  /*4740*/  @!P4 FMUL R33, R33, R33 ;  /* 0x000000212121c220 */ /* 0x002fe20000400000 */
[----:B------:R-:W-:-:S05]  /*4750*/  FSETP.GEU.AND P4, PT, R174, -126, PT ;  /* 0xc2fc0000ae00780b */ /* 0x000fca0003f8e000 */
[----:B------:R-:W-:Y:S01]  /*4760*/  @!P2 FMUL R37, R37, 0.5 ;  /* 0x3f0000002525a820 */ /* 0x000fe20000400000 */
[----:B------:R-:W1:Y:S01]  /*4770*/  MUFU.EX2 R36, R36 ;  /* 0x0000002400247308 */ /* 0x000e620000000800 */
[----:B--2---:R-:W-:Y:S01]  /*4780*/  @!P6 FMUL R29, R29, R29 ;  /* 0x0000001d1d1de220 */ /* 0x004fe20000400000 */
[----:B------:R-:W-:-:S05]  /*4790*/  FSETP.GEU.AND P6, PT, R40, -126, PT ;  /* 0xc2fc00002800780b */ /* 0x000fca0003fce000 */
[----:B------:R-:W-:Y:S01]  /*47a0*/  @!P4 FMUL R174, R174, 0.5 ;  /* 0x3f000000aeaec820 */ /* 0x000fe20000400000 */
[----:B------:R-:W2:Y:S01]  /*47b0*/  MUFU.EX2 R37, R37 ;  /* 0x0000002500257308 */ /* 0x000ea20000000800 */
[----:B----4-:R-:W-:Y:S01]  /*47c0*/  @!P5 FMUL R32, R32, R32 ;  /* 0x000000202020d220 */ /* 0x010fe20000400000 */
[----:B------:R-:W-:Y:S02]  /*47d0*/  FSETP.GEU.AND P5, PT, R175, -126, PT ;  /* 0xc2fc0000af00780b */ /* 0x000fe40003fae000 */
[----:B---3--:R-:W-:-:S03]  /*47e0*/  FMNMX R4, R176, R177, !PT ;  /* 0x000000b1b0047209 */ /* 0x008fc60007800000 */
[----:B------:R-:W-:Y:S01]  /*47f0*/  @!P6 FMUL R40, R40, 0.5 ;  /* 0x3f0000002828e820 */ /* 0x000fe20000400000 */
[----:B------:R3:W4:Y:S01]  /*4800*/  MUFU.EX2 R41, R174 ;  /* 0x000000ae00297308 */ /* 0x0007220000000800 */
[----:B-1----:R-:W-:Y:S01]  /*4810*/  @!P3 FMUL R36, R36, R36 ;  /* 0x000000242424b220 */ /* 0x002fe20000400000 */
[----:B------:R-:W-:-:S05]  /*4820*/  FSETP.GEU.AND P3, PT, R44, -126, PT ;  /* 0xc2fc00002c00780b */ /* 0x000fca0003f6e000 */
[----:B------:R-:W-:Y:S01]  /*4830*/  @!P5 FMUL R175, R175, 0.5 ;  /* 0x3f000000afafd820 */ /* 0x000fe20000400000 */
[----:B------:R-:W1:Y:S01]  /*4840*/  MUFU.EX2 R40, R40 ;  /* 0x0000002800287308 */ /* 0x000e620000000800 */
[----:B--2---:R-:W-:Y:S01]  /*4850*/  @!P2 FMUL R37, R37, R37 ;  /* 0x000000252525a220 */ /* 0x004fe20000400000 */
[----:B------:R-:W-:Y:S01]  /*4860*/  FSETP.GEU.AND P2, PT, R48, -126, PT ;  /* 0xc2fc00003000780b */ /* 0x000fe20003f4e000 */
[--C-:B---3--:R-:W-:Y:S01]  /*4870*/  FFMA R174, R52, UR5, -R172.reuse ;  /* 0x0000000534ae7c23 */ /* 0x108fe200080008ac */
[----:B------:R-:W-:-:S03]  /*4880*/  FFMA R52, R53, UR5, -R172 ;  /* 0x0000000535347c23 */ /* 0x000fc600080008ac */
[----:B------:R-:W-:Y:S01]  /*4890*/  @!P3 FMUL R44, R44, 0.5 ;  /* 0x3f0000002c2cb820 */ /* 0x000fe20000400000 */
[----:B------:R-:W2:Y:S01]  /*48a0*/  MUFU.EX2 R45, R175 ;  /* 0x000000af002d7308 */ /* 0x000ea20000000800 */
[----:B----4-:R-:W-:Y:S01]  /*48b0*/  @!P4 FMUL R41, R41, R41 ;  /* 0x000000292929c220 */ /* 0x010fe20000400000 */
[----:B------:R-:W-:-:S05]  /*48c0*/  FSETP.GEU.AND P4, PT, R49, -126, PT ;  /* 0xc2fc00003100780b */ /* 0x000fca0003f8e000 */
[----:B------:R-:W-:Y:S01]  /*48d0*/  @!P2 FMUL R48, R48, 0.5 ;  /* 0x3f0000003030a820 */ /* 0x000fe20000400000 */
[----:B------:R-:W3:Y:S01]  /*48e0*/  MUFU.EX2 R44, R44 ;  /* 0x0000002c002c7308 */ /* 0x000ee20000000800 */
[----:B-1----:R-:W-:Y:S01]  /*48f0*/  @!P6 FMUL R40, R40, R40 ;  /* 0x000000282828e220 */ /* 0x002fe20000400000 */
[----:B------:R-:W-:-:S04]  /*4900*/  FSETP.NEU.AND P6, PT, R4, -INF , PT ;  /* 0xff8000000400780b */ /* 0x000fc80003fcd000 */
[----:B------:R-:W-:Y:S01]  /*4910*/  FSEL R176, R4, RZ, P6 ;  /* 0x000000ff04b07208 */ /* 0x000fe20003000000 */
[----:B------:R-:W-:Y:S01]  /*4920*/  @!P4 FMUL R49, R49, 0.5 ;  /* 0x3f0000003131c820 */ /* 0x000fe20000400000 */
[----:B------:R-:W1:Y:S01]  /*4930*/  MUFU.EX2 R48, R48 ;  /* 0x0000003000307308 */ /* 0x000e620000000800 */
[----:B--2---:R-:W-:Y:S01]  /*4940*/  @!P5 FMUL R45, R45, R45 ;  /* 0x0000002d2d2dd220 */ /* 0x004fe20000400000 */
[----:B------:R-:W-:Y:S01]  /*4950*/  FSETP.GEU.AND P6, PT, R174, -126, PT ;  /* 0xc2fc0000ae00780b */ /* 0x000fe20003fce000 */
[----:B------:R-:W-:Y:S01]  /*4960*/  FMUL R172, R176, UR5 ;  /* 0x00000005b0ac7c20 */ /* 0x000fe20008400000 */
[----:B------:R-:W-:Y:S01]  /*4970*/  FSETP.GEU.AND P5, PT, R52, -126, PT ;  /* 0xc2fc00003400780b */ /* 0x000fe20003fae000 */
[----:B------:R-:W-:Y:S02]  /*4980*/  FADD R176, -R176, R171 ;  /* 0x000000abb0b07221 */ /* 0x000fe40000000100 */
[--C-:B------:R-:W-:Y:S01]  /*4990*/  FFMA R26, R26, UR5, -R172.reuse ;  /* 0x000000051a1a7c23 */ /* 0x100fe200080008ac */
[----:B------:R-:W2:Y:S01]  /*49a0*/  MUFU.EX2 R49, R49 ;  /* 0x0000003100317308 */ /* 0x000ea20000000800 */
[----:B---3--:R-:W-:Y:S01]  /*49b0*/  @!P3 FMUL R44, R44, R44 ;  /* 0x0000002c2c2cb220 */ /* 0x008fe20000400000 */
[--C-:B------:R-:W-:Y:S01]  /*49c0*/  FFMA R175, R27, UR5, -R172.reuse ;  /* 0x000000051baf7c23 */ /* 0x100fe200080008ac */
[--C-:B------:R-:W-:Y:S01]  /*49d0*/  FFMA R177, R30, UR5, -R172.reuse ;  /* 0x000000051eb17c23 */ /* 0x100fe200080008ac */
[----:B------:R-:W-:Y:S01]  /*49e0*/  FSETP.GEU.AND P3, PT, R26, -126, PT ;  /* 0xc2fc00001a00780b */ /* 0x000fe20003f6e000 */
[--C-:B------:R-:W-:Y:S01]  /*49f0*/  FFMA R34, R34, UR5, -R172.reuse ;  /* 0x0000000522227c23 */ /* 0x100fe200080008ac */
[--C-:B------:R-:W-:Y:S01]  /*4a00*/  FFMA R35, R35, UR5, -R172.reuse ;  /* 0x0000000523237c23 */ /* 0x100fe200080008ac */
[----:B------:R-:W-:Y:S01]  /*4a10*/  @!P6 FMUL R174, R174, 0.5 ;  /* 0x3f000000aeaee820 */ /* 0x000fe20000400000 */
[--C-:B------:R-:W-:Y:S01]  /*4a20*/  FFMA R38, R38, UR5, -R172.reuse ;  /* 0x0000000526267c23 */ /* 0x100fe200080008ac */
[----:B------:R-:W-:Y:S01]  /*4a30*/  @!P5 FMUL R52, R52, 0.5 ;  /* 0x3f0000003434d820 */ /* 0x000fe20000400000 */
[----:B-1----:R-:W-:Y:S01]  /*4a40*/  @!P2 FMUL R48, R48, R48 ;  /* 0x000000303030a220 */ /* 0x002fe20000400000 */
[----:B------:R-:W-:Y:S01]  /*4a50*/  FSETP.GEU.AND P2, PT, R175, -126, PT ;  /* 0xc2fc0000af00780b */ /* 0x000fe20003f4e000 */
[----:B------:R1:W3:Y:S01]  /*4a60*/  MUFU.EX2 R53, R174 ;  /* 0x000000ae00357308 */ /* 0x0002e20000000800 */
[--C-:B------:R-:W-:Y:S01]  /*4a70*/  FFMA R39, R39, UR5, -R172.reuse ;  /* 0x0000000527277c23 */ /* 0x100fe200080008ac */
[--C-:B------:R-:W-:Y:S01]  /*4a80*/  FFMA R42, R42, UR5, -R172.reuse ;  /* 0x000000052a2a7c23 */ /* 0x100fe200080008ac */
[--C-:B------:R-:W-:Y:S01]  /*4a90*/  FFMA R43, R43, UR5, -R172.reuse ;  /* 0x000000052b2b7c23 */ /* 0x100fe200080008ac */
[----:B------:R-:W-:Y:S01]  /*4aa0*/  FMUL R176, R176, UR5 ;  /* 0x00000005b0b07c20 */ /* 0x000fe20008400000 */
[----:B------:R-:W-:Y:S01]  /*4ab0*/  @!P3 FMUL R26, R26, 0.5 ;  /* 0x3f0000001a1ab820 */ /* 0x000fe20000400000 */
[----:B--2---:R-:W-:Y:S01]  /*4ac0*/  @!P4 FMUL R49, R49, R49 ;  /* 0x000000313131c220 */ /* 0x004fe20000400000 */
[----:B------:R-:W-:Y:S01]  /*4ad0*/  FSETP.GEU.AND P4, PT, R177, -126, PT ;  /* 0xc2fc0000b100780b */ /* 0x000fe20003f8e000 */
[----:B------:R-:W2:Y:S01]  /*4ae0*/  MUFU.EX2 R52, R52 ;  /* 0x0000003400347308 */ /* 0x000ea20000000800 */
[----:B-1----:R-:W-:-:S03]  /*4af0*/  FFMA R174, R31, UR5, -R172 ;  /* 0x000000051fae7c23 */ /* 0x002fc600080008ac */
[----:B------:R-:W-:-:S04]  /*4b00*/  @!P2 FMUL R175, R175, 0.5 ;  /* 0x3f000000afafa820 */ /* 0x000fc80000400000 */
[----:B------:R1:W4:Y:S01]  /*4b10*/  MUFU.EX2 R27, R26 ;  /* 0x0000001a001b7308 */ /* 0x0003220000000800 */
[----:B---3--:R-:W-:Y:S01]  /*4b20*/  @!P6 FMUL R53, R53, R53 ;  /* 0x000000353535e220 */ /* 0x008fe20000400000 */
[----:B------:R-:W-:Y:S02]  /*4b30*/  FSETP.GEU.AND P6, PT, R174, -126, PT ;  /* 0xc2fc0000ae00780b */ /* 0x000fe40003fce000 */
[----:B------:R-:W-:-:S04]  /*4b40*/  @!P4 FMUL R177, R177, 0.5 ;  /* 0x3f000000b1b1c820 */ /* 0x000fc80000400000 */
[----:B------:R-:W3:Y:S01]  /*4b50*/  MUFU.EX2 R30, R175 ;  /* 0x000000af001e7308 */ /* 0x000ee20000000800 */
[----:B--2---:R-:W-:Y:S01]  /*4b60*/  @!P5 FMUL R52, R52, R52 ;  /* 0x000000343434d220 */ /* 0x004fe20000400000 */
[----:B------:R-:W-:Y:S01]  /*4b70*/  FSETP.GEU.AND P5, PT, R34, -126, PT ;  /* 0xc2fc00002200780b */ /* 0x000fe20003fae000 */
[----:B-1----:R-:W-:-:S04]  /*4b80*/  FFMA R26, R46, UR5, -R172 ;  /* 0x000000052e1a7c23 */ /* 0x002fc800080008ac */
[----:B------:R-:W-:Y:S01]  /*4b90*/  @!P6 FMUL R174, R174, 0.5 ;  /* 0x3f000000aeaee820 */ /* 0x000fe20000400000 */
[----:B------:R-:W1:Y:S01]  /*4ba0*/  MUFU.EX2 R31, R177 ;  /* 0x000000b1001f7308 */ /* 0x000e620000000800 */
[----:B----4-:R-:W-:Y:S01]  /*4bb0*/  @!P3 FMUL R27, R27, R27 ;  /* 0x0000001b1b1bb220 */ /* 0x010fe20000400000 */
[----:B------:R-:W-:-:S05]  /*4bc0*/  FSETP.GEU.AND P3, PT, R35, -126, PT ;  /* 0xc2fc00002300780b */ /* 0x000fca0003f6e000 */
[----:B------:R-:W-:Y:S01]  /*4bd0*/  @!P5 FMUL R34, R34, 0.5 ;  /* 0x3f0000002222d820 */ /* 0x000fe20000400000 */
[----:B------:R-:W2:Y:S01]  /*4be0*/  MUFU.EX2 R174, R174 ;  /* 0x000000ae00ae7308 */ /* 0x000ea20000000800 */
[----:B---3--:R-:W-:Y:S01]  /*4bf0*/  @!P2 FMUL R30, R30, R30 ;  /* 0x0000001e1e1ea220 */ /* 0x008fe20000400000 */
[----:B------:R-:W-:-:S05]  /*4c00*/  FSETP.GEU.AND P2, PT, R38, -126, PT ;  /* 0xc2fc00002600780b */ /* 0x000fca0003f4e000 */
[----:B------:R-:W-:Y:S01]  /*4c10*/  @!P3 FMUL R35, R35, 0.5 ;  /* 0x3f0000002323b820 */ /* 0x000fe20000400000 */
[----:B------:R3:W4:Y:S01]  /*4c20*/  MUFU.EX2 R175, R34 ;  /* 0x0000002200af7308 */ /* 0x0007220000000800 */
[----:B-1----:R-:W-:Y:S01]  /*4c30*/  @!P4 FMUL R31, R31, R31 ;  /* 0x0000001f1f1fc220 */ /* 0x002fe20000400000 */
[----:B------:R-:W-:-:S05]  /*4c40*/  FSETP.GEU.AND P4, PT, R39, -126, PT ;  /* 0xc2fc00002700780b */ /* 0x000fca0003f8e000 */
[----:B------:R-:W-:Y:S01]  /*4c50*/  @!P2 FMUL R38, R38, 0.5 ;  /* 0x3f0000002626a820 */ /* 0x000fe20000400000 */
[----:B------:R1:W5:Y:S01]  /*4c60*/  MUFU.EX2 R178, R35 ;  /* 0x0000002300b27308 */ /* 0x0003620000000800 */
[----:B--2---:R-:W-:Y:S01]  /*4c70*/  @!P6 FMUL R174, R174, R174 ;  /* 0x000000aeaeaee220 */ /* 0x004fe20000400000 */
[----:B------:R-:W-:Y:S01]  /*4c80*/  FSETP.GEU.AND P6, PT, R42, -126, PT ;  /* 0xc2fc00002a00780b */ /* 0x000fe20003fce000 */
[----:B---3--:R-:W-:-:S04]  /*4c90*/  FFMA R34, R47, UR5, -R172 ;  /* 0x000000052f227c23 */ /* 0x008fc800080008ac */
[----:B------:R-:W-:Y:S01]  /*4ca0*/  @!P4 FMUL R39, R39, 0.5 ;  /* 0x3f0000002727c820 */ /* 0x000fe20000400000 */
[----:B------:R2:W3:Y:S01]  /*4cb0*/  MUFU.EX2 R177, R38 ;  /* 0x0000002600b17308 */ /* 0x0004e20000000800 */
[----:B----4-:R-:W-:Y:S01]  /*4cc0*/  @!P5 FMUL R175, R175, R175 ;  /* 0x000000afafafd220 */ /* 0x010fe20000400000 */
[----:B------:R-:W-:Y:S01]  /*4cd0*/  FSETP.GEU.AND P5, PT, R43, -126, PT ;  /* 0xc2fc00002b00780b */ /* 0x000fe20003fae000 */
[----:B-1----:R-:W-:-:S04]  /*4ce0*/  FFMA R35, R50, UR5, -R172 ;  /* 0x0000000532237c23 */ /* 0x002fc800080008ac */
[----:B------:R-:W-:Y:S01]  /*4cf0*/  @!P6 FMUL R42, R42, 0.5 ;  /* 0x3f0000002a2ae820 */ /* 0x000fe20000400000 */
[----:B------:R1:W4:Y:S01]  /*4d00*/  MUFU.EX2 R180, R39 ;  /* 0x0000002700b47308 */ /* 0x0003220000000800 */
[----:B-----5:R-:W-:Y:S01]  /*4d10*/  @!P3 FMUL R178, R178, R178 ;  /* 0x000000b2b2b2b220 */ /* 0x020fe20000400000 */
[----:B------:R-:W-:Y:S01]  /*4d20*/  FSETP.GEU.AND P3, PT, R26, -126, PT ;  /* 0xc2fc00001a00780b */ /* 0x000fe20003f6e000 */
[----:B--2---:R-:W-:-:S04]  /*4d30*/  FFMA R38, R51, UR5, -R172 ;  /* 0x0000000533267c23 */ /* 0x004fc800080008ac */
[----:B------:R-:W-:Y:S01]  /*4d40*/  @!P5 FMUL R43, R43, 0.5 ;  /* 0x3f0000002b2bd820 */ /* 0x000fe20000400000 */
[----:B------:R-:W2:Y:S01]  /*4d50*/  MUFU.EX2 R46, R42 ;  /* 0x0000002a002e7308 */ /* 0x000ea20000000800 */
[----:B---3--:R-:W-:Y:S01]  /*4d60*/  @!P2 FMUL R177, R177, R177 ;  /* 0x000000b1b1b1a220 */ /* 0x008fe20000400000 */
[----:B------:R-:W-:Y:S01]  /*4d70*/  FSETP.GEU.AND P2, PT, R34, -126, PT ;  /* 0xc2fc00002200780b */ /* 0x000fe20003f4e000 */
[----:B-1----:R-:W-:-:S04]  /*4d80*/  FFMA R39, R54, UR5, -R172 ;  /* 0x0000000536277c23 */ /* 0x002fc800080008ac */
[----:B------:R-:W-:Y:S01]  /*4d90*/  @!P3 FMUL R26, R26, 0.5 ;  /* 0x3f0000001a1ab820 */ /* 0x000fe20000400000 */
[----:B------:R1:W3:Y:S01]  /*4da0*/  MUFU.EX2 R47, R43 ;  /* 0x0000002b002f7308 */ /* 0x0002e20000000800 */
[----:B----4-:R-:W-:Y:S01]  /*4db0*/  @!P4 FMUL R180, R180, R180 ;  /* 0x000000b4b4b4c220 */ /* 0x010fe20000400000 */
[----:B------:R-:W-:-:S05]  /*4dc0*/  FSETP.GEU.AND P4, PT, R35, -126, PT ;  /* 0xc2fc00002300780b */ /* 0x000fca0003f8e000 */
[----:B------:R-:W-:Y:S01]  /*4dd0*/  @!P2 FMUL R34, R34, 0.5 ;  /* 0x3f0000002222a820 */ /* 0x000fe20000400000 */
[----:B------:R4:W5:Y:S01]  /*4de0*/  MUFU.EX2 R50, R26 ;  /* 0x0000001a00327308 */ /* 0x0009620000000800 */
[----:B-1----:R-:W-:Y:S01]  /*4df0*/  FFMA R43, R55, UR5, -R172 ;  /* 0x00000005372b7c23 */ /* 0x002fe200080008ac */
[----:B--2---:R-:W-:Y:S01]  /*4e00*/  @!P6 FMUL R46, R46, R46 ;  /* 0x0000002e2e2ee220 */ /* 0x004fe20000400000 */
[----:B------:R-:W-:-:S04]  /*4e10*/  FSETP.GEU.AND P6, PT, R38, -126, PT ;  /* 0xc2fc00002600780b */ /* 0x000fc80003fce000 */
[----:B------:R-:W-:Y:S01]  /*4e20*/  @!P4 FMUL R35, R35, 0.5 ;  /* 0x3f0000002323c820 */ /* 0x000fe20000400000 */
[----:B------:R1:W2:Y:S01]  /*4e30*/  MUFU.EX2 R51, R34 ;  /* 0x0000002200337308 */ /* 0x0002a20000000800 */
[----:B---3--:R-:W-:Y:S01]  /*4e40*/  @!P5 FMUL R47, R47, R47 ;  /* 0x0000002f2f2fd220 */ /* 0x008fe20000400000 */
[----:B------:R-:W-:Y:S01]  /*4e50*/  FSETP.GEU.AND P5, PT, R39, -126, PT ;  /* 0xc2fc00002700780b */ /* 0x000fe20003fae000 */
[----:B----4-:R-:W-:-:S05]  /*4e60*/  FADD R26, R25, R40 ;  /* 0x00000028191a7221 */ /* 0x010fca0000000000 */
[----:B------:R3:W4:Y:S01]  /*4e70*/  MUFU.EX2 R54, R35 ;  /* 0x0000002300367308 */ /* 0x0007220000000800 */
[----:B-----5:R-:W-:Y:S01]  /*4e80*/  @!P3 FMUL R50, R50, R50 ;  /* 0x000000323232b220 */ /* 0x020fe20000400000 */
[----:B------:R-:W-:Y:S01]  /*4e90*/  FSETP.GEU.AND P3, PT, R43, -126, PT ;  /* 0xc2fc00002b00780b */ /* 0x000fe20003f6e000 */
[----:B------:R-:W-:Y:S01]  /*4ea0*/  @!P6 FMUL R38, R38, 0.5 ;  /* 0x3f0000002626e820 */ /* 0x000fe20000400000 */
[----:B-1----:R-:W-:Y:S01]  /*4eb0*/  FADD R34, R28, R45 ;  /* 0x0000002d1c227221 */ /* 0x002fe20000000000 */
[----:B------:R-:W-:Y:S02]  /*4ec0*/  FADD R173, R31, R50 ;  /* 0x000000321fad7221 */ /* 0x000fe40000000000 */
[----:B------:R-:W-:Y:S01]  /*4ed0*/  @!P5 FMUL R39, R39, 0.5 ;  /* 0x3f0000002727d820 */ /* 0x000fe20000400000 */
[----:B------:R1:W5:Y:S01]  /*4ee0*/  MUFU.EX2 R55, R38 ;  /* 0x0000002600377308 */ /* 0x0003620000000800 */
[----:B--2---:R-:W-:Y:S01]  /*4ef0*/  @!P2 FMUL R51, R51, R51 ;  /* 0x000000333333a220 */ /* 0x004fe20000400000 */
[----:B------:R-:W-:Y:S01]  /*4f00*/  FSETP.GEU.AND P2, PT, R170, -126, PT ;  /* 0xc2fc0000aa00780b */ /* 0x000fe20003f4e000 */
[----:B---3--:R-:W-:-:S02]  /*4f10*/  FADD R35, R32, R49 ;  /* 0x0000003120237221 */ /* 0x008fc40000000000 */
[----:B------:R-:W-:Y:S02]  /*4f20*/  FADD R179, R174, R51 ;  /* 0x00000033aeb37221 */ /* 0x000fe40000000000 */
[----:B------:R-:W-:Y:S01]  /*4f30*/  @!P3 FMUL R43, R43, 0.5 ;  /* 0x3f0000002b2bb820 */ /* 0x000fe20000400000 */
[----:B------:R2:W3:Y:S01]  /*4f40*/  MUFU.EX2 R172, R39 ;  /* 0x0000002700ac7308 */ /* 0x0004e20000000800 */
[----:B----4-:R-:W-:Y:S01]  /*4f50*/  @!P4 FMUL R54, R54, R54 ;  /* 0x000000363636c220 */ /* 0x010fe20000400000 */
[----:B------:R-:W-:Y:S01]  /*4f60*/  FSETP.GEU.AND P4, PT, R176, -126, PT ;  /* 0xc2fc0000b000780b */ /* 0x000fe20003f8e000 */
[----:B------:R-:W-:Y:S01]  /*4f70*/  FADD R42, R26, R35 ;  /* 0x000000231a2a7221 */ /* 0x000fe20000000000 */
[----:B------:R-:W-:Y:S01]  /*4f80*/  FADD R26, R24, R41 ;  /* 0x00000029181a7221 */ /* 0x000fe20000000000 */
[----:B------:R-:W-:Y:S01]  /*4f90*/  FADD R35, R33, R44 ;  /* 0x0000002c21237221 */ /* 0x000fe20000000000 */
[----:B-1----:R-:W-:Y:S01]  /*4fa0*/  FADD R38, R37, R52 ;  /* 0x0000003425267221 */ /* 0x002fe20000000000 */
[----:B------:R-:W-:Y:S01]  /*4fb0*/  @!P2 FMUL R170, R170, 0.5 ;  /* 0x3f000000aaaaa820 */ /* 0x000fe20000400000 */
[----:B------:R1:W4:Y:S01]  /*4fc0*/  MUFU.EX2 R171, R43 ;  /* 0x0000002b00ab7308 */ /* 0x0003220000000800 */
[----:B--2---:R-:W-:Y:S01]  /*4fd0*/  FADD R39, R29, R48 ;  /* 0x000000301d277221 */ /* 0x004fe20000000000 */
[----:B-----5:R-:W-:Y:S01]  /*4fe0*/  @!P6 FMUL R55, R55, R55 ;  /* 0x000000373737e220 */ /* 0x020fe20000400000 */
[----:B------:R-:W-:Y:S01]  /*4ff0*/  FADD R35, R35, R38 ;  /* 0x0000002623237221 */ /* 0x000fe20000000000 */
[----:B------:R-:W-:Y:S01]  /*5000*/  FADD R38, R30, R47 ;  /* 0x0000002f1e267221 */ /* 0x000fe20000000000 */
[----:B------:R-:W-:Y:S01]  /*5010*/  FADD R26, R26, R39 ;  /* 0x000000271a1a7221 */ /* 0x000fe20000000000 */
[----:B------:R-:W-:Y:S01]  /*5020*/  FADD R183, R178, R55 ;  /* 0x00000037b2b77221 */ /* 0x000fe20000000000 */
[----:B------:R-:W-:Y:S01]  /*5030*/  @!P4 FMUL R176, R176, 0.5 ;  /* 0x3f000000b0b0c820 */ /* 0x000fe20000400000 */
[----:B------:R-:W2:Y:S01]  /*5040*/  MUFU.EX2 R170, R170 ;  /* 0x000000aa00aa7308 */ /* 0x000ea20000000800 */
[----:B-1----:R-:W-:Y:S01]  /*5050*/  FADD R43, R36, R53 ;  /* 0x00000035242b7221 */ /* 0x002fe20000000000 */
[----:B---3--:R-:W-:Y:S01]  /*5060*/  @!P5 FMUL R172, R172, R172 ;  /* 0x000000acacacd220 */ /* 0x008fe20000400000 */
[----:B------:R-:W-:Y:S01]  /*5070*/  FADD R181, R175, R54 ;  /* 0x00000036afb57221 */ /* 0x000fe20000000000 */
[----:B------:R-:W-:Y:S01]  /*5080*/  FADD R38, R38, R183 ;  /* 0x000000b726267221 */ /* 0x000fe20000000000 */
[----:B------:R-:W-:Y:S01]  /*5090*/  FADD R43, R34, R43 ;  /* 0x0000002b222b7221 */ /* 0x000fe20000000000 */
[----:B------:R-:W-:Y:S01]  /*50a0*/  FADD R34, R27, R46 ;  /* 0x0000002e1b227221 */ /* 0x000fe20000000000 */
[----:B------:R-:W-:Y:S01]  /*50b0*/  FADD R35, R42, R35 ;  /* 0x000000232a237221 */ /* 0x000fe20000000000 */
[----:B------:R1:W3:Y:S01]  /*50c0*/  MUFU.EX2 R39, R176 ;  /* 0x000000b000277308 */ /* 0x0002e20000000800 */
[----:B----4-:R-:W-:Y:S01]  /*50d0*/  @!P3 FMUL R171, R171, R171 ;  /* 0x000000abababb220 */ /* 0x010fe20000400000 */
[----:B------:R-:W-:Y:S01]  /*50e0*/  FADD R34, R34, R181 ;  /* 0x000000b522227221 */ /* 0x000fe20000000000 */
[----:B------:R-:W-:Y:S01]  /*50f0*/  FADD R26, R26, R43 ;  /* 0x0000002b1a1a7221 */ /* 0x000fe20000000000 */
[----:B------:R-:W-:Y:S01]  /*5100*/  SHF.L.U32 R42, R23, 0x1f, RZ ;  /* 0x0000001f172a7819 */ /* 0x000fe200000006ff */
[----:B------:R-:W-:Y:S01]  /*5110*/  FADD R182, R180, R171 ;  /* 0x000000abb4b67221 */ /* 0x000fe20000000000 */
[----:B------:R-:W-:Y:S01]  /*5120*/  F2FP.F16.F32.PACK_AB R24, R25, R24 ;  /* 0x000000181918723e */ /* 0x000fe200000000ff */
[----:B------:R-:W-:Y:S01]  /*5130*/  FADD R35, R26, R35 ;  /* 0x000000231a237221 */ /* 0x000fe20000000000 */
[----:B------:R-:W-:Y:S01]  /*5140*/  F2FP.F16.F32.PACK_AB R26, R33, R28 ;  /* 0x0000001c211a723e */ /* 0x000fe200000000ff */
[----:B-1----:R-:W-:Y:S01]  /*5150*/  FADD R176, R177, R172 ;  /* 0x000000acb1b07221 */ /* 0x002fe20000000000 */
[----:B------:R-:W-:Y:S01]  /*5160*/  FADD R179, R179, R182 ;  /* 0x000000b6b3b37221 */ /* 0x000fe20000000000 */
[----:B--2---:R-:W-:Y:S01]  /*5170*/  @!P2 FMUL R170, R170, R170 ;  /* 0x000000aaaaaaa220 */ /* 0x004fe20000400000 */
[----:B------:R1:W2:Y:S01]  /*5180*/  SYNCS.PHASECHK.TRANS64.TRYWAIT P2, [UR7+0x35400], R42 ;  /* 0x0354002aff0075a7 */ /* 0x0002a20008040147 */
[----:B------:R-:W-:Y:S01]  /*5190*/  FADD R173, R173, R176 ;  /* 0x000000b0adad7221 */ /* 0x000fe20000000000 */
[----:B------:R-:W-:Y:S01]  /*51a0*/  FADD R179, R38, R179 ;  /* 0x000000b326b37221 */ /* 0x000fe20000000000 */
[----:B------:R-:W-:Y:S01]  /*51b0*/  F2FP.F16.F32.PACK_AB R25, R30, R27 ;  /* 0x0000001b1e19723e */ /* 0x000fe200000000ff */
[----:B------:R-:W-:Y:S01]  /*51c0*/  FFMA R3, R170, R3, R35 ;  /* 0x00000003aa037223 */ /* 0x000fe20000000023 */
[----:B------:R-:W-:Y:S01]  /*51d0*/  FADD R34, R34, R173 ;  /* 0x000000ad22227221 */ /* 0x000fe20000000000 */
[----:B---3--:R-:W-:Y:S01]  /*51e0*/  @!P4 FMUL R39, R39, R39 ;  /* 0x000000272727c220 */ /* 0x008fe20000400000 */
[----:B------:R-:W-:Y:S01]  /*51f0*/  F2FP.F16.F32.PACK_AB R27, R174, R31 ;  /* 0x0000001fae1b723e */ /* 0x000fe200000000ff */
[-C--:B------:R-:W-:Y:S01]  /*5200*/  FMUL R152, R152, R170.reuse ;  /* 0x000000aa98987220 */ /* 0x080fe20000400000 */
[----:B------:R-:W-:Y:S01]  /*5210*/  FADD R34, R34, R179 ;  /* 0x000000b322227221 */ /* 0x000fe20000000000 */
[----:B------:R-:W-:Y:S01]  /*5220*/  F2FP.F16.F32.PACK_AB R28, R32, R29 ;  /* 0x0000001d201c723e */ /* 0x000fe200000000ff */
[----:B------:R-:W-:Y:S01]  /*5230*/  FMUL R153, R153, R170 ;  /* 0x000000aa99997220 */ /* 0x000fe20000400000 */
[----:B------:R-:W-:Y:S01]  /*5240*/  F2FP.F16.F32.PACK_AB R30, R37, R36 ;  /* 0x00000024251e723e */ /* 0x000fe200000000ff */
[----:B------:R-:W-:Y:S01]  /*5250*/  FFMA R0, R39, R0, R34 ;  /* 0x0000000027007223 */ /* 0x000fe20000000022 */
[-C--:B------:R-:W-:Y:S01]  /*5260*/  FMUL R156, R156, R170.reuse ;  /* 0x000000aa9c9c7220 */ /* 0x080fe20000400000 */
        /* <DEDUP_REMOVED lines=52> */
[----:B------:R-:W-:Y:S01]  /*55b0*/  FMUL R69, R69, R170 ;  /* 0x000000aa45457220 */ /* 0x000fe20000400000 */
        /* <DEDUP_REMOVED lines=56> */
[----:B------:R-:W-:-:S02]  /*5940*/  F2FP.F16.F32.PACK_AB R29, R178, R175 ;  /* 0x000000afb21d723e */ /* 0x000fc400000000ff */
[----:B------:R-:W-:Y:S02]  /*5950*/  F2FP.F16.F32.PACK_AB R31, R180, R177 ;  /* 0x000000b1b41f723e */ /* 0x000fe400000000ff */
[----:B------:R-:W-:Y:S02]  /*5960*/  F2FP.F16.F32.PACK_AB R32, R40, R41 ;  /* 0x000000292820723e */ /* 0x000fe400000000ff */
[----:B------:R-:W-:Y:S02]  /*5970*/  F2FP.F16.F32.PACK_AB R33, R47, R46 ;  /* 0x0000002e2f21723e */ /* 0x000fe400000000ff */
[----:B------:R-:W-:Y:S02]  /*5980*/  F2FP.F16.F32.PACK_AB R34, R44, R45 ;  /* 0x0000002d2c22723e */ /* 0x000fe400000000ff */
[----:B------:R-:W-:Y:S02]  /*5990*/  F2FP.F16.F32.PACK_AB R35, R51, R50 ;  /* 0x000000323323723e */ /* 0x000fe400000000ff */
[----:B------:R-:W-:-:S02]  /*59a0*/  F2FP.F16.F32.PACK_AB R36, R49, R48 ;  /* 0x000000303124723e */ /* 0x000fc400000000ff */
[----:B------:R-:W-:Y:S02]  /*59b0*/  F2FP.F16.F32.PACK_AB R37, R55, R54 ;  /* 0x000000363725723e */ /* 0x000fe400000000ff */
[----:B------:R-:W-:Y:S01]  /*59c0*/  F2FP.F16.F32.PACK_AB R38, R52, R53 ;  /* 0x000000353426723e */ /* 0x000fe200000000ff */
[----:B-12---:R-:W-:Y:S06]  /*59d0*/  @!P0 BRA `(.L_x_29) ;  /* 0x0000000000048947 */ /* 0x006fec0003800000 */
[----:B------:R-:W-:Y:S01]  /*59e0*/  BPT.TRAP 0x1 ;  /* 0x000000040000795c */ /* 0x000fe20000300000 */
.L_x_29:
[----:B------:R-:W-:Y:S05]  /*59f0*/  @P2 BRA `(.L_x_30) ;  /* 0x0000000000082947 */ /* 0x000fea0003800000 */
[----:B------:R-:W1:Y:S02]  /*5a00*/  SYNCS.PHASECHK.TRANS64.TRYWAIT P2, [UR7+0x35400], R42 ;  /* 0x0354002aff0075a7 */ /* 0x000e640008040147 */
[----:B-1----:R-:W-:Y:S05]  /*5a10*/  @!P2 BRA `(.L_x_31) ;  /* 0x0000008800fca947 */ /* 0x002fea0003800000 */
.L_x_30:
[----:B------:R-:W-:Y:S01]  /*5a20*/  UIMAD UR7, UR6, 0x700, UR38 ;  /* 0x00000700060778a4 */ /* 0x000fe2000f8e0226 */
[----:B------:R-:W-:Y:S01]  /*5a30*/  WARPGROUP.ARRIVE ;  /* 0x00000000000079c5 */ /* 0x000fe20000000000 */
[----:B------:R-:W-:Y:S01]  /*5a40*/  UMOV UR11, 0x80000020 ;  /* 0x80000020000b7882 */ /* 0x000fe20000000000 */
[----:B-1----:R-:W-:Y:S01]  /*5a50*/  F2FP.F16.F32.PACK_AB R39, R171, R172 ;  /* 0x000000acab27723e */ /* 0x002fe200000000ff */
[----:B------:R-:W-:Y:S02]  /*5a60*/  UIADD3 UR18, UR7, 0x100, URZ ;  /* 0x0000010007127890 */ /* 0x000fe4000fffe03f */
[----:B------:R-:W-:Y:S02]  /*5a70*/  UIADD3 UR19, UR7, 0x200, URZ ;  /* 0x0000020007137890 */ /* 0x000fe4000fffe03f */
[----:B------:R-:W-:Y:S01]  /*5a80*/  UMOV UR10, UR7 ;  /* 0x00000007000a7c82 */ /* 0x000fe20008000000 */
[----:B------:R-:W-:Y:S01]  /*5a90*/  UIADD3 UR14, UR7, 0x300, URZ ;  /* 0x00000300070e7890 */ /* 0x000fe2000fffe03f */
[----:B------:R-:W-:Y:S01]  /*5aa0*/  HGMMA.64x32x16.F32 R152, R24, gdesc[UR8].tnspB, R152, gsb0 ;  /* 0x4060000818987df0 */ /* 0x000fe20008000898 */
[----:B------:R-:W-:Y:S01]  /*5ab0*/  UMOV UR10, UR18 ;  /* 0x00000012000a7c82 */ /* 0x000fe20008000000 */
[----:B------:R-:W-:Y:S01]  /*5ac0*/  UMOV UR11, 0x80000020 ;  /* 0x80000020000b7882 */ /* 0x000fe20000000000 */
[----:B------:R-:W-:-:S02]  /*5ad0*/  UIADD3 UR15, UR7, 0x400, URZ ;  /* 0x00000400070f7890 */ /* 0x000fc4000fffe03f */
        /* <DEDUP_REMOVED lines=156> */
.L_x_32:
[----:B------:R-:W-:-:S04]  /*64a0*/  ULEA UR7, UR4, UR37, 0x3 ;  /* 0x0000002504077291 */ /* 0x000fc8000f8e183f */
[----:B------:R-:W-:-:S04]  /*64b0*/  UIADD3 UR7, UR7, 0x35428, URZ ;  /* 0x0003542807077890 */ /* 0x000fc8000fffe03f */
[----:B------:R-:W-:-:S09]  /*64c0*/  UPRMT UR7, URZ, 0x654, UR7 ;  /* 0x000006543f077896 */ /* 0x000fd20008000007 */
[----:B------:R-:W-:Y:S01]  /*64d0*/  SYNCS.ARRIVE.TRANS64.RED.A1T0 RZ, [UR7], RZ ;  /* 0x000000ffffff79a7 */ /* 0x000fe20008100407 */
[----:B------:R-:W-:Y:S05]  /*64e0*/  @P1 BRA `(.L_x_33) ;  /* 0x0000000000041947 */ /* 0x000fea0003800000 */
[----:B------:R-:W-:Y:S01]  /*64f0*/  BPT.TRAP 0x1 ;  /* 0x000000040000795c */ /* 0x000fe20000300000 */
.L_x_33:
[----:B------:R-:W-:-:S04]  /*6500*/  UIADD3 UR4, UR4, 0x1, URZ ;  /* 0x0000000104047890 */ /* 0x000fc8000fffe03f */
[----:B------:R-:W-:-:S04]  /*6510*/  UISETP.NE.AND UP0, UPT, UR4, 0x5, UPT ;  /* 0x000000050400788c */ /* 0x000fc8000bf05270 */
[----:B------:R-:W-:Y:S01]  /*6520*/  USEL UR7, UR4, URZ, UP0 ;  /* 0x0000003f04077287 */ /* 0x000fe20008000000 */
[----:B------:R-:W-:Y:S11]  /*6530*/  @!P0 BRA `(.L_x_34) ;  /* 0x0000000000048947 */ /* 0x000ff60003800000 */
[----:B------:R-:W-:Y:S01]  /*6540*/  BPT.TRAP 0x1 ;  /* 0x000000040000795c */ /* 0x000fe20000300000 */
.L_x_34:
[----:B------:R-:W-:-:S04]  /*6550*/  ULEA UR4, UR7, UR37, 0x3 ;  /* 0x0000002507047291 */ /* 0x000fc8000f8e183f */
[----:B------:R-:W-:-:S04]  /*6560*/  UIADD3 UR4, UR4, 0x35428, URZ ;  /* 0x0003542804047890 */ /* 0x000fc8000fffe03f */
[----:B------:R-:W-:-:S09]  /*6570*/  UPRMT UR4, URZ, 0x654, UR4 ;  /* 0x000006543f047896 */ /* 0x000fd20008000004 */
[----:B------:R-:W-:Y:S01]  /*6580*/  SYNCS.ARRIVE.TRANS64.RED.A1T0 RZ, [UR4], RZ ;  /* 0x000000ffffff79a7 */ /* 0x000fe20008100404 */
[----:B------:R-:W-:Y:S05]  /*6590*/  @P1 BRA `(.L_x_35) ;  /* 0x0000000000041947 */ /* 0x000fea0003800000 */
[----:B------:R-:W-:Y:S01]  /*65a0*/  BPT.TRAP 0x1 ;  /* 0x000000040000795c */ /* 0x000fe20000300000 */
.L_x_35:
[----:B------:R-:W-:Y:S01]  /*65b0*/  UIADD3 UR6, UR6, 0x1, URZ ;  /* 0x0000000106067890 */ /* 0x000fe2000fffe03f */
[C---:B------:R-:W-:Y:S01]  /*65c0*/  ISETP.GT.AND P2, PT, R21.reuse, 0x2, PT ;  /* 0x000000021500780c */ /* 0x040fe20003f44270 */
[----:B------:R-:W-:Y:S01]  /*65d0*/  UIADD3 UR4, UR7, 0x1, URZ ;  /* 0x0000000107047890 */ /* 0x000fe2000fffe03f */
[----:B------:R-:W-:Y:S01]  /*65e0*/  IADD3 R21, R21, -0x1, RZ ;  /* 0xffffffff15157810 */ /* 0x000fe20007ffe0ff */
[----:B------:R-:W-:Y:S01]  /*65f0*/  UISETP.NE.AND UP1, UPT, UR6, 0x5, UPT ;  /* 0x000000050600788c */ /* 0x000fe2000bf25270 */
[----:B------:R-:W-:Y:S01]  /*6600*/  IADD3 R15, R15, 0x40, RZ ;  /* 0x000000400f0f7810 */ /* 0x000fe20007ffe0ff */
[----:B------:R-:W-:Y:S01]  /*6610*/  UISETP.NE.AND UP0, UPT, UR4, 0x5, UPT ;  /* 0x000000050400788c */ /* 0x000fe2000bf05270 */
[----:B------:R-:W-:Y:S01]  /*6620*/  MOV R173, R20 ;  /* 0x0000001400ad7202 */ /* 0x000fe20000000f00 */
[----:B------:R-:W-:Y:S01]  /*6630*/  USEL UR7, URZ, 0x1, UP1 ;  /* 0x000000013f077887 */ /* 0x000fe20008800000 */
[----:B------:R-:W-:Y:S01]  /*6640*/  MOV R171, R4 ;  /* 0x0000000400ab7202 */ /* 0x000fe20000000f00 */
[----:B------:R-:W-:-:S02]  /*6650*/  USEL UR4, UR4, URZ, UP0 ;  /* 0x0000003f04047287 */ /* 0x000fc40008000000 */
[----:B------:R-:W-:Y:S02]  /*6660*/  USEL UR36, UR6, URZ, UP1 ;  /* 0x0000003f06247287 */ /* 0x000fe40008800000 */
[----:B------:R-:W-:Y:S01]  /*6670*/  LOP3.LUT R23, R23, UR7, RZ, 0x3c, !PT ;  /* 0x0000000717177c12 */ /* 0x000fe2000f8e3cff */
[----:B------:R-:W-:Y:S09]  /*6680*/  @P2 BRA `(.L_x_36) ;  /* 0xffffffd400682947 */ /* 0x000ff2000383ffff */
.L_x_25:
[----:B------:R-:W-:-:S13]  /*6690*/  ISETP.GE.AND P2, PT, R21, 0x1, PT ;  /* 0x000000011500780c */ /* 0x000fda0003f46270 */
[----:B------:R-:W-:Y:S05]  /*66a0*/  @!P2 BRA `(.L_x_37) ;  /* 0x0000002c00a4a947 */ /* 0x000fea0003800000 */
[----:B------:R-:W-:Y:S01]  /*66b0*/  MOV R171, R20 ;  /* 0x0000001400ab7202 */ /* 0x000fe20000000f00 */
[----:B------:R-:W-:Y:S01]  /*66c0*/  ULDC UR7, c[0x0][0x28c] ;  /* 0x0000a30000077ab9 */ /* 0x000fe20000000800 */
[----:B------:R-:W-:Y:S01]  /*66d0*/  MOV R170, R4 ;  /* 0x0000000400aa7202 */ /* 0x000fe20000000f00 */
[----:B------:R-:W-:-:S06]  /*66e0*/  ULDC UR5, c[0x0][0x604] ;  /* 0x0001810000057ab9 */ /* 0x000fcc0000000800 */
.L_x_48:
[----:B-1----:R-:W-:Y:S05]  /*66f0*/  @!P0 BRA `(.L_x_38) ;  /* 0x0000000000048947 */ /* 0x002fea0003800000 */
[----:B------:R-:W-:Y:S01]  /*6700*/  BPT.TRAP 0x1 ;  /* 0x000000040000795c */ /* 0x000fe20000300000 */
.L_x_38:
[----:B------:R-:W-:Y:S01]  /*6710*/  ULEA UR6, UR36, UR37, 0x3 ;  /* 0x0000002524067291 */ /* 0x000fe2000f8e183f */
[----:B------:R-:W-:-:S08]  /*6720*/  SHF.L.U32 R4, R23, 0x1f, RZ ;  /* 0x0000001f17047819 */ /* 0x000fd000000006ff */
[----:B------:R-:W1:Y:S02]  /*6730*/  SYNCS.PHASECHK.TRANS64.TRYWAIT P2, [UR6+0x35400], R4 ;  /* 0x03540004ff0075a7 */ /* 0x000e640008040146 */
[----:B-1----:R-:W-:Y:S05]  /*6740*/  @!P2 BRA `(.L_x_39) ;  /* 0x0000007c00c8a947 */ /* 0x002fea0003800000 */
.L_x_136:
        /* <DEDUP_REMOVED lines=52> */
[----:B------:R-:W-:Y:S01]  /*6a90*/  USEL UR6, UR6, URZ, UP0 ;  /* 0x0000003f06067287 */ /* 0x000fe20008000000 */
[----:B------:R-:W-:Y:S02]  /*6aa0*/  WARPGROUP.DEPBAR.LE gsb0, 0x0 ;  /* 0x00008000000079c5 */ /* 0x000fe40000010000 */
[----:B------:R-:W-:-:S06]  /*6ab0*/  WARPGROUP.ARRIVE ;  /* 0x00000000000079c5 */ /* 0x000fcc0000000000 */
[----:B------:R-:W-:Y:S01]  /*6ac0*/  HGMMA.64x64x16.F32 R24, gdesc[UR8], R24, gsb0 ;  /* 0x00e00000081879f0 */ /* 0x000fe20008000818 */
[----:B------:R-:W-:-:S06]  /*6ad0*/  USEL UR10, URZ, 0x1, UP0 ;  /* 0x000000013f0a7887 */ /* 0x000fcc0008000000 */
        /* <DEDUP_REMOVED lines=31> */
.L_x_40:
[C---:B------:R-:W-:Y:S01]  /*6cd0*/  IADD3 R4, R15.reuse, 0x1, RZ ;  /* 0x000000010f047810 */ /* 0x040fe20007ffe0ff */
[----:B------:R-:W-:Y:S01]  /*6ce0*/  ULEA UR10, UR6, UR37, 0x3 ;  /* 0x00000025060a7291 */ /* 0x000fe2000f8e183f */
[C---:B------:R-:W-:Y:S02]  /*6cf0*/  ISETP.GE.AND P5, PT, R15.reuse, UR7, PT ;  /* 0x000000070f007c0c */ /* 0x040fe4000bfa6270 */
[----:B------:R-:W-:Y:S02]  /*6d00*/  ISETP.GE.AND P6, PT, R4, UR7, PT ;  /* 0x0000000704007c0c */ /* 0x000fe4000bfc6270 */
[C---:B------:R-:W-:Y:S02]  /*6d10*/  IADD3 R4, R15.reuse, 0x10, RZ ;  /* 0x000000100f047810 */ /* 0x040fe40007ffe0ff */
[----:B------:R-:W-:Y:S02]  /*6d20*/  IADD3 R20, R15, 0x8, RZ ;  /* 0x000000080f147810 */ /* 0x000fe40007ffe0ff */
[----:B------:R-:W-:-:S02]  /*6d30*/  FSEL R175, R26, -INF , !P5 ;  /* 0xff8000001aaf7808 */ /* 0x000fc40006800000 */
[----:B------:R-:W-:Y:S02]  /*6d40*/  ISETP.GE.AND P4, PT, R4, UR7, PT ;  /* 0x0000000704007c0c */ /* 0x000fe4000bf86270 */
[----:B------:R-:W-:Y:S02]  /*6d50*/  IADD3 R4, R15, 0x11, RZ ;  /* 0x000000110f047810 */ /* 0x000fe40007ffe0ff */
[----:B------:R-:W-:Y:S02]  /*6d60*/  FSEL R26, R27, -INF , !P6 ;  /* 0xff8000001b1a7808 */ /* 0x000fe40007000000 */
[----:B------:R-:W-:Y:S02]  /*6d70*/  IADD3 R172, R15, 0x9, RZ ;  /* 0x000000090fac7810 */ /* 0x000fe40007ffe0ff */
[----:B------:R-:W-:Y:S02]  /*6d80*/  ISETP.GE.AND P3, PT, R20, UR7, PT ;  /* 0x0000000714007c0c */ /* 0x000fe4000bf66270 */
[----:B------:R-:W-:-:S02]  /*6d90*/  FMNMX R27, R175, R170, !PT ;  /* 0x000000aaaf1b7209 */ /* 0x000fc40007800000 */
[----:B------:R-:W-:Y:S02]  /*6da0*/  FSEL R24, R24, -INF , !P5 ;  /* 0xff80000018187808 */ /* 0x000fe40006800000 */
[----:B------:R-:W-:Y:S02]  /*6db0*/  ISETP.GE.AND P5, PT, R4, UR7, PT ;  /* 0x0000000704007c0c */ /* 0x000fe4000bfa6270 */
[----:B------:R-:W-:Y:S02]  /*6dc0*/  IADD3 R4, R15, 0x19, RZ ;  /* 0x000000190f047810 */ /* 0x000fe40007ffe0ff */
[----:B------:R-:W-:Y:S02]  /*6dd0*/  ISETP.GE.AND P2, PT, R172, UR7, PT ;  /* 0x00000007ac007c0c */ /* 0x000fe4000bf46270 */
[----:B------:R-:W-:Y:S02]  /*6de0*/  FSEL R30, R30, -INF , !P3 ;  /* 0xff8000001e1e7808 */ /* 0x000fe40005800000 */
[----:B------:R-:W-:-:S02]  /*6df0*/  FMNMX R27, R26, R27, !PT ;  /* 0x0000001b1a1b7209 */ /* 0x000fc40007800000 */
[----:B------:R-:W-:Y:S02]  /*6e00*/  FSEL R28, R28, -INF , !P3 ;  /* 0xff8000001c1c7808 */ /* 0x000fe40005800000 */
[----:B------:R-:W-:Y:S02]  /*6e10*/  ISETP.GE.AND P3, PT, R4, UR7, PT ;  /* 0x0000000704007c0c */ /* 0x000fe4000bf66270 */
[----:B------:R-:W-:Y:S02]  /*6e20*/  FSEL R31, R31, -INF , !P2 ;  /* 0xff8000001f1f7808 */ /* 0x000fe40005000000 */
[----:B------:R-:W-:Y:S02]  /*6e30*/  FMNMX R4, R30, R27, !PT ;  /* 0x0000001b1e047209 */ /* 0x000fe40007800000 */
[----:B------:R-:W-:Y:S02]  /*6e40*/  IADD3 R20, R15, 0x18, RZ ;  /* 0x000000180f147810 */ /* 0x000fe40007ffe0ff */
[----:B------:R-:W-:-:S02]  /*6e50*/  FSEL R25, R25, -INF , !P6 ;  /* 0xff80000019197808 */ /* 0x000fc40007000000 */
[----:B------:R-:W-:Y:S02]  /*6e60*/  FSEL R34, R34, -INF , !P4 ;  /* 0xff80000022227808 */ /* 0x000fe40006000000 */
[----:B------:R-:W-:Y:S02]  /*6e70*/  FMNMX R27, R31, R4, !PT ;  /* 0x000000041f1b7209 */ /* 0x000fe40007800000 */
[----:B------:R-:W-:Y:S02]  /*6e80*/  ISETP.GE.AND P6, PT, R20, UR7, PT ;  /* 0x0000000714007c0c */ /* 0x000fe4000bfc6270 */
[----:B------:R-:W-:Y:S02]  /*6e90*/  IADD3 R20, R15, 0x20, RZ ;  /* 0x000000200f147810 */ /* 0x000fe40007ffe0ff */
[----:B------:R-:W-:Y:S02]  /*6ea0*/  FSEL R35, R35, -INF , !P5 ;  /* 0xff80000023237808 */ /* 0x000fe40006800000 */
[----:B------:R-:W-:-:S02]  /*6eb0*/  FMNMX R4, R34, R27, !PT ;  /* 0x0000001b22047209 */ /* 0x000fc40007800000 */
[----:B------:R-:W-:Y:S02]  /*6ec0*/  FSEL R29, R29, -INF , !P2 ;  /* 0xff8000001d1d7808 */ /* 0x000fe40005000000 */
[----:B------:R-:W-:Y:S02]  /*6ed0*/  ISETP.GE.AND P2, PT, R20, UR7, PT ;  /* 0x0000000714007c0c */ /* 0x000fe4000bf46270 */
[----:B------:R-:W-:Y:S02]  /*6ee0*/  IADD3 R20, R15, 0x21, RZ ;  /* 0x000000210f147810 */ /* 0x000fe40007ffe0ff */
[----:B------:R-:W-:Y:S02]  /*6ef0*/  FSEL R38, R38, -INF , !P6 ;  /* 0xff80000026267808 */ /* 0x000fe40007000000 */
[----:B------:R-:W-:Y:S02]  /*6f00*/  FMNMX R27, R35, R4, !PT ;  /* 0x00000004231b7209 */ /* 0x000fe40007800000 */
[----:B------:R-:W-:-:S02]  /*6f10*/  IADD3 R173, R15, 0x28, RZ ;  /* 0x000000280fad7810 */ /* 0x000fc40007ffe0ff */
[----:B------:R-:W-:Y:S02]  /*6f20*/  FSEL R172, R33, -INF , !P5 ;  /* 0xff80000021ac7808 */ /* 0x000fe40006800000 */
[----:B------:R-:W-:Y:S02]  /*6f30*/  ISETP.GE.AND P5, PT, R20, UR7, PT ;  /* 0x0000000714007c0c */ /* 0x000fe4000bfa6270 */
[----:B------:R-:W-:Y:S02]  /*6f40*/  IADD3 R4, R15, 0x29, RZ ;  /* 0x000000290f047810 */ /* 0x000fe40007ffe0ff */
[----:B------:R-:W-:Y:S02]  /*6f50*/  FSEL R32, R32, -INF , !P4 ;  /* 0xff80000020207808 */ /* 0x000fe40006000000 */
[----:B------:R-:W-:Y:S02]  /*6f60*/  FSEL R20, R39, -INF , !P3 ;  /* 0xff80000027147808 */ /* 0x000fe40005800000 */
[----:B------:R-:W-:-:S02]  /*6f70*/  FMNMX R27, R38, R27, !PT ;  /* 0x0000001b261b7209 */ /* 0x000fc40007800000 */
[----:B------:R-:W-:Y:S02]  /*6f80*/  ISETP.GE.AND P4, PT, R173, UR7, PT ;  /* 0x00000007ad007c0c */ /* 0x000fe4000bf86270 */
[----:B------:R-:W-:Y:S02]  /*6f90*/  FSEL R173, R36, -INF , !P6 ;  /* 0xff80000024ad7808 */ /* 0x000fe40007000000 */
[----:B------:R-:W-:Y:S02]  /*6fa0*/  ISETP.GE.AND P6, PT, R4, UR7, PT ;  /* 0x0000000704007c0c */ /* 0x000fe4000bfc6270 */
[----:B------:R-:W-:Y:S02]  /*6fb0*/  FSEL R33, R42, -INF , !P2 ;  /* 0xff8000002a217808 */ /* 0x000fe40005000000 */
[----:B------:R-:W-:Y:S02]  /*6fc0*/  FMNMX R4, R20, R27, !PT ;  /* 0x0000001b14047209 */ /* 0x000fe40007800000 */
[----:B------:R-:W-:-:S02]  /*6fd0*/  FSEL R36, R43, -INF , !P5 ;  /* 0xff8000002b247808 */ /* 0x000fc40006800000 */
[----:B------:R-:W-:Y:S02]  /*6fe0*/  FMNMX R27, R33, R4, !PT ;  /* 0x00000004211b7209 */ /* 0x000fe40007800000 */
[----:B------:R-:W-:Y:S02]  /*6ff0*/  IADD3 R39, R15, 0x30, RZ ;  /* 0x000000300f277810 */ /* 0x000fe40007ffe0ff */
[----:B------:R-:W-:Y:S02]  /*7000*/  FSEL R42, R37, -INF , !P3 ;  /* 0xff800000252a7808 */ /* 0x000fe40005800000 */
[----:B------:R-:W-:Y:S02]  /*7010*/  FSEL R37, R46, -INF , !P4 ;  /* 0xff8000002e257808 */ /* 0x000fe40006000000 */
[----:B------:R-:W-:Y:S02]  /*7020*/  FMNMX R4, R36, R27, !PT ;  /* 0x0000001b24047209 */ /* 0x000fe40007800000 */
[----:B------:R-:W-:-:S02]  /*7030*/  ISETP.GE.AND P3, PT, R39, UR7, PT ;  /* 0x0000000727007c0c */ /* 0x000fc4000bf66270 */
[----:B------:R-:W-:Y:S02]  /*7040*/  FSEL R43, R40, -INF , !P2 ;  /* 0xff800000282b7808 */ /* 0x000fe40005000000 */
[----:B------:R-:W-:Y:S02]  /*7050*/  IADD3 R39, R15, 0x31, RZ ;  /* 0x000000310f277810 */ /* 0x000fe40007ffe0ff */
[----:B------:R-:W-:Y:S02]  /*7060*/  FSEL R40, R47, -INF , !P6 ;  /* 0xff8000002f287808 */ /* 0x000fe40007000000 */
[----:B------:R-:W-:Y:S02]  /*7070*/  FMNMX R27, R37, R4, !PT ;  /* 0x00000004251b7209 */ /* 0x000fe40007800000 */
[----:B------:R-:W-:Y:S02]  /*7080*/  IADD3 R4, R15, 0x38, RZ ;  /* 0x000000380f047810 */ /* 0x000fe40007ffe0ff */
[----:B------:R-:W-:-:S02]  /*7090*/  ISETP.GE.AND P2, PT, R39, UR7, PT ;  /* 0x0000000727007c0c */ /* 0x000fc4000bf46270 */
[----:B------:R-:W-:Y:S02]  /*70a0*/  FSEL R50, R50, -INF , !P3 ;  /* 0xff80000032327808 */ /* 0x000fe40005800000 */
[----:B------:R-:W-:Y:S02]  /*70b0*/  FMNMX R27, R40, R27, !PT ;  /* 0x0000001b281b7209 */ /* 0x000fe40007800000 */
[----:B------:R-:W-:Y:S02]  /*70c0*/  FSEL R46, R41, -INF , !P5 ;  /* 0xff800000292e7808 */ /* 0x000fe40006800000 */
[----:B------:R-:W-:Y:S02]  /*70d0*/  ISETP.GE.AND P5, PT, R4, UR7, PT ;  /* 0x0000000704007c0c */ /* 0x000fe4000bfa6270 */
[----:B------:R-:W-:Y:S02]  /*70e0*/  IADD3 R4, R15, 0x39, RZ ;  /* 0x000000390f047810 */ /* 0x000fe40007ffe0ff */
[----:B------:R-:W-:-:S02]  /*70f0*/  FSEL R174, R51, -INF , !P2 ;  /* 0xff80000033ae7808 */ /* 0x000fc40005000000 */
[----:B------:R-:W-:Y:S02]  /*7100*/  FMNMX R27, R50, R27, !PT ;  /* 0x0000001b321b7209 */ /* 0x000fe40007800000 */
[----:B------:R-:W-:Y:S02]  /*7110*/  FSEL R44, R44, -INF , !P4 ;  /* 0xff8000002c2c7808 */ /* 0x000fe40006000000 */
[----:B------:R-:W-:Y:S02]  /*7120*/  ISETP.GE.AND P4, PT, R4, UR7, PT ;  /* 0x0000000704007c0c */ /* 0x000fe4000bf86270 */
[----:B------:R-:W-:Y:S02]  /*7130*/  FSEL R176, R54, -INF , !P5 ;  /* 0xff80000036b07808 */ /* 0x000fe40006800000 */
[----:B------:R-:W-:Y:S02]  /*7140*/  FMNMX R27, R174, R27, !PT ;  /* 0x0000001bae1b7209 */ /* 0x000fe40007800000 */
[----:B------:R-:W-:-:S02]  /*7150*/  FSEL R55, R55, -INF , !P4 ;  /* 0xff80000037377808 */ /* 0x000fc40006000000 */
[----:B------:R-:W-:Y:S02]  /*7160*/  FMNMX R4, R176, R27, !PT ;  /* 0x0000001bb0047209 */ /* 0x000fe40007800000 */
[----:B------:R-:W-:Y:S02]  /*7170*/  FMNMX R54, R24, R171, !PT ;  /* 0x000000ab18367209 */ /* 0x000fe40007800000 */
[----:B------:R-:W-:Y:S02]  /*7180*/  FMNMX R41, R55, R4, !PT ;  /* 0x0000000437297209 */ /* 0x000fe40007800000 */
[----:B------:R-:W-:Y:S02]  /*7190*/  FMNMX R39, R25, R54, !PT ;  /* 0x0000003619277209 */ /* 0x000fe40007800000 */
[----:B------:R-:W-:Y:S01]  /*71a0*/  P2R R177, PR, RZ, 0x2 ;  /* 0x00000002ffb17803 */ /* 0x000fe20000000000 */
[----:B------:R-:W1:Y:S01]  /*71b0*/  SHFL.BFLY PT, R4, R41, 0x1, 0x1f ;  /* 0x0c201f0029047f89 */ /* 0x000e6200000e0000 */
[----:B------:R-:W-:-:S02]  /*71c0*/  FMNMX R54, R28, R39, !PT ;  /* 0x000000271c367209 */ /* 0x000fc40007800000 */
[----:B------:R-:W-:Y:S02]  /*71d0*/  FSEL R45, R45, -INF , !P6 ;  /* 0xff8000002d2d7808 */ /* 0x000fe40007000000 */
[----:B------:R-:W-:Y:S02]  /*71e0*/  FMNMX R39, R29, R54, !PT ;  /* 0x000000361d277209 */ /* 0x000fe40007800000 */
[----:B------:R-:W-:Y:S02]  /*71f0*/  FSEL R51, R49, -INF , !P2 ;  /* 0xff80000031337808 */ /* 0x000fe40005000000 */
[----:B------:R-:W-:Y:S02]  /*7200*/  FMNMX R39, R32, R39, !PT ;  /* 0x0000002720277209 */ /* 0x000fe40007800000 */
[----:B------:R-:W-:Y:S02]  /*7210*/  FSEL R52, R52, -INF , !P5 ;  /* 0xff80000034347808 */ /* 0x000fe40006800000 */
[----:B------:R-:W-:-:S04]  /*7220*/  FMNMX R54, R172, R39, !PT ;  /* 0x00000027ac367209 */ /* 0x000fc80007800000 */
[----:B------:R-:W-:-:S04]  /*7230*/  FMNMX R39, R173, R54, !PT ;  /* 0x00000036ad277209 */ /* 0x000fc80007800000 */
[----:B------:R-:W-:Y:S02]  /*7240*/  FMNMX R54, R42, R39, !PT ;  /* 0x000000272a367209 */ /* 0x000fe40007800000 */
[----:B-1----:R-:W-:Y:S02]  /*7250*/  FMNMX R47, R41, R4, !PT ;  /* 0x00000004292f7209 */ /* 0x002fe40007800000 */
[----:B------:R-:W-:Y:S02]  /*7260*/  FMNMX R39, R43, R54, !PT ;  /* 0x000000362b277209 */ /* 0x000fe40007800000 */
[----:B------:R-:W-:Y:S01]  /*7270*/  FSEL R54, R53, -INF , !P4 ;  /* 0xff80000035367808 */ /* 0x000fe20006000000 */
[----:B------:R-:W1:Y:S01]  /*7280*/  SHFL.BFLY PT, R4, R47, 0x2, 0x1f ;  /* 0x0c401f002f047f89 */ /* 0x000e6200000e0000 */
[----:B------:R-:W-:Y:S02]  /*7290*/  FMNMX R39, R46, R39, !PT ;  /* 0x000000272e277209 */ /* 0x000fe40007800000 */
[----:B-1----:R-:W-:-:S02]  /*72a0*/  FMNMX R4, R47, R4, !PT ;  /* 0x000000042f047209 */ /* 0x002fc40007800000 */
[----:B------:R-:W-:Y:S02]  /*72b0*/  FSEL R47, R48, -INF , !P3 ;  /* 0xff800000302f7808 */ /* 0x000fe40005800000 */
[----:B------:R-:W-:-:S04]  /*72c0*/  FSETP.NEU.AND P1, PT, R4, -INF , PT ;  /* 0xff8000000400780b */ /* 0x000fc80003f2d000 */
[----:B------:R-:W-:Y:S02]  /*72d0*/  FSEL R27, R4, RZ, P1 ;  /* 0x000000ff041b7208 */ /* 0x000fe40000800000 */
[----:B------:R-:W-:-:S03]  /*72e0*/  ISETP.NE.AND P1, PT, R177, RZ, PT ;  /* 0x000000ffb100720c */ /* 0x000fc60003f25270 */
[C---:B------:R-:W-:Y:S01]  /*72f0*/  FMUL R177, R27.reuse, UR5 ;  /* 0x000000051bb17c20 */ /* 0x040fe20008400000 */
[----:B------:R-:W-:-:S03]  /*7300*/  FADD R27, -R27, R170 ;  /* 0x000000aa1b1b7221 */ /* 0x000fc60000000100 */
        /* <DEDUP_REMOVED lines=18> */
[----:B------:R-:W-:Y:S01]  /*7430*/  @!P6 FMUL R175, R175, 0.5 ;  /* 0x3f000000afafe820 */ /* 0x000fe20000400000 */
[----:B------:R-:W-:Y:S01]  /*7440*/  FSETP.GEU.AND P2, PT, R48, -126, PT ;  /* 0xc2fc00003000780b */ /* 0x000fe20003f4e000 */
[----:B------:R-:W-:Y:S01]  /*7450*/  @!P3 FMUL R41, R41, 0.5 ;  /* 0x3f0000002929b820 */ /* 0x000fe20000400000 */
[----:B------:R-:W-:Y:S01]  /*7460*/  FMNMX R39, R52, R39, !PT ;  /* 0x0000002734277209 */ /* 0x000fe20007800000 */
[----:B------:R1:W2:Y:S01]  /*7470*/  MUFU.EX2 R26, R175 ;  /* 0x000000af001a7308 */ /* 0x0002a20000000800 */
[----:B------:R-:W-:Y:S01]  /*7480*/  FFMA R176, R176, UR5, -R177 ;  /* 0x00000005b0b07c23 */ /* 0x000fe200080008b1 */
[----:B------:R-:W-:Y:S01]  /*7490*/  @!P5 FMUL R49, R49, 0.5 ;  /* 0x3f0000003131d820 */ /* 0x000fe20000400000 */
[----:B------:R-:W-:Y:S01]  /*74a0*/  FMNMX R34, R54, R39, !PT ;  /* 0x0000002736227209 */ /* 0x000fe20007800000 */
[----:B------:R-:W-:-:S02]  /*74b0*/  FMUL R27, R27, UR5 ;  /* 0x000000051b1b7c20 */ /* 0x000fc40008400000 */
[----:B------:R-:W-:Y:S02]  /*74c0*/  @!P4 FMUL R53, R53, 0.5 ;  /* 0x3f0000003535c820 */ /* 0x000fe40000400000 */
[----:B------:R-:W3:Y:S01]  /*74d0*/  MUFU.EX2 R31, R41 ;  /* 0x00000029001f7308 */ /* 0x000ee20000000800 */
[----:B-1----:R-:W-:Y:S01]  /*74e0*/  FFMA R175, R35, UR5, -R177 ;  /* 0x0000000523af7c23 */ /* 0x002fe200080008b1 */
[----:B------:R-:W-:Y:S01]  /*74f0*/  @!P2 FMUL R48, R48, 0.5 ;  /* 0x3f0000003030a820 */ /* 0x000fe20000400000 */
[----:B------:R-:W1:Y:S05]  /*7500*/  SHFL.BFLY PT, R35, R34, 0x1, 0x1f ;  /* 0x0c201f0022237f89 */ /* 0x000e6a00000e0000 */
[----:B------:R-:W4:Y:S01]  /*7510*/  MUFU.EX2 R39, R49 ;  /* 0x0000003100277308 */ /* 0x000f220000000800 */
[----:B--2---:R-:W-:Y:S01]  /*7520*/  @!P6 FMUL R26, R26, R26 ;  /* 0x0000001a1a1ae220 */ /* 0x004fe20000400000 */
[----:B------:R-:W-:-:S06]  /*7530*/  FSETP.GEU.AND P6, PT, R175, -126, PT ;  /* 0xc2fc0000af00780b */ /* 0x000fcc0003fce000 */
[----:B------:R2:W5:Y:S01]  /*7540*/  MUFU.EX2 R41, R53 ;  /* 0x0000003500297308 */ /* 0x0005620000000800 */
[----:B---3--:R-:W-:Y:S01]  /*7550*/  @!P3 FMUL R31, R31, R31 ;  /* 0x0000001f1f1fb220 */ /* 0x008fe20000400000 */
[----:B------:R-:W-:-:S05]  /*7560*/  FSETP.GEU.AND P3, PT, R38, -126, PT ;  /* 0xc2fc00002600780b */ /* 0x000fca0003f6e000 */
[----:B------:R-:W-:Y:S01]  /*7570*/  @!P6 FMUL R175, R175, 0.5 ;  /* 0x3f000000afafe820 */ /* 0x000fe20000400000 */
[----:B------:R-:W3:Y:S01]  /*7580*/  MUFU.EX2 R30, R48 ;  /* 0x00000030001e7308 */ /* 0x000ee20000000800 */
[----:B----4-:R-:W-:Y:S01]  /*7590*/  @!P5 FMUL R39, R39, R39 ;  /* 0x000000272727d220 */ /* 0x010fe20000400000 */
[----:B------:R-:W-:Y:S01]  /*75a0*/  FSETP.GEU.AND P5, PT, R179, -126, PT ;  /* 0xc2fc0000b300780b */ /* 0x000fe20003fae000 */
[--C-:B--2---:R-:W-:Y:S01]  /*75b0*/  FFMA R53, R55, UR5, -R177.reuse ;  /* 0x0000000537357c23 */ /* 0x104fe200080008b1 */
[----:B-1----:R-:W-:Y:S01]  /*75c0*/  FMNMX R20, R34, R35, !PT ;  /* 0x0000002322147209 */ /* 0x002fe20007800000 */
[----:B------:R-:W-:Y:S02]  /*75d0*/  FFMA R35, R37, UR5, -R177 ;  /* 0x0000000525237c23 */ /* 0x000fe400080008b1 */
[----:B------:R-:W-:Y:S01]  /*75e0*/  @!P3 FMUL R38, R38, 0.5 ;  /* 0x3f0000002626b820 */ /* 0x000fe20000400000 */
[----:B------:R-:W1:Y:S01]  /*75f0*/  MUFU.EX2 R48, R175 ;  /* 0x000000af00307308 */ /* 0x000e620000000800 */
[----:B-----5:R-:W-:Y:S01]  /*7600*/  @!P4 FMUL R41, R41, R41 ;  /* 0x000000292929c220 */ /* 0x020fe20000400000 */
[----:B------:R-:W-:Y:S01]  /*7610*/  FSETP.GEU.AND P4, PT, R36, -126, PT ;  /* 0xc2fc00002400780b */ /* 0x000fe20003f8e000 */
[----:B------:R-:W2:Y:S04]  /*7620*/  SHFL.BFLY PT, R49, R20, 0x2, 0x1f ;  /* 0x0c401f0014317f89 */ /* 0x000ea800000e0000 */
[----:B------:R-:W-:Y:S01]  /*7630*/  @!P5 FMUL R179, R179, 0.5 ;  /* 0x3f000000b3b3d820 */ /* 0x000fe20000400000 */
[----:B------:R4:W5:Y:S01]  /*7640*/  MUFU.EX2 R33, R38 ;  /* 0x0000002600217308 */ /* 0x0009620000000800 */
[----:B---3--:R-:W-:Y:S01]  /*7650*/  @!P2 FMUL R30, R30, R30 ;  /* 0x0000001e1e1ea220 */ /* 0x008fe20000400000 */
[----:B------:R-:W-:-:S05]  /*7660*/  FSETP.GEU.AND P2, PT, R178, -126, PT ;  /* 0xc2fc0000b200780b */ /* 0x000fca0003f4e000 */
[----:B------:R-:W-:Y:S01]  /*7670*/  @!P4 FMUL R36, R36, 0.5 ;  /* 0x3f0000002424c820 */ /* 0x000fe20000400000 */
[----:B------:R-:W3:Y:S01]  /*7680*/  MUFU.EX2 R37, R179 ;  /* 0x000000b300257308 */ /* 0x000ee20000000800 */
[----:B-1----:R-:W-:Y:S01]  /*7690*/  @!P6 FMUL R48, R48, R48 ;  /* 0x000000303030e220 */ /* 0x002fe20000400000 */
[----:B------:R-:W-:Y:S01]  /*76a0*/  FSETP.GEU.AND P6, PT, R35, -126, PT ;  /* 0xc2fc00002300780b */ /* 0x000fe20003fce000 */
[----:B----4-:R-:W-:-:S04]  /*76b0*/  FFMA R38, R50, UR5, -R177 ;  /* 0x0000000532267c23 */ /* 0x010fc800080008b1 */
[----:B------:R-:W-:Y:S01]  /*76c0*/  @!P2 FMUL R178, R178, 0.5 ;  /* 0x3f000000b2b2a820 */ /* 0x000fe20000400000 */
[----:B------:R-:W1:Y:S01]  /*76d0*/  MUFU.EX2 R36, R36 ;  /* 0x0000002400247308 */ /* 0x000e620000000800 */
[----:B-----5:R-:W-:Y:S01]  /*76e0*/  @!P3 FMUL R33, R33, R33 ;  /* 0x000000212121b220 */ /* 0x020fe20000400000 */
[----:B------:R-:W-:Y:S02]  /*76f0*/  FSETP.GEU.AND P3, PT, R40, -126, PT ;  /* 0xc2fc00002800780b */ /* 0x000fe40003f6e000 */
[----:B--2---:R-:W-:-:S03]  /*7700*/  FMNMX R20, R20, R49, !PT ;  /* 0x0000003114147209 */ /* 0x004fc60007800000 */
[----:B------:R-:W-:Y:S01]  /*7710*/  @!P6 FMUL R35, R35, 0.5 ;  /* 0x3f0000002323e820 */ /* 0x000fe20000400000 */
[----:B------:R2:W4:Y:S01]  /*7720*/  MUFU.EX2 R34, R178 ;  /* 0x000000b200227308 */ /* 0x0005220000000800 */
[----:B---3--:R-:W-:-:S06]  /*7730*/  @!P5 FMUL R37, R37, R37 ;  /* 0x000000252525d220 */ /* 0x008fcc0000400000 */
[----:B------:R-:W-:Y:S01]  /*7740*/  @!P3 FMUL R40, R40, 0.5 ;  /* 0x3f0000002828b820 */ /* 0x000fe20000400000 */
[----:B------:R-:W3:Y:S01]  /*7750*/  MUFU.EX2 R35, R35 ;  /* 0x0000002300237308 */ /* 0x000ee20000000800 */
[----:B--2---:R-:W-:Y:S01]  /*7760*/  FFMA R178, R174, UR5, -R177 ;  /* 0x00000005aeb27c23 */ /* 0x004fe200080008b1 */
[----:B-1----:R-:W-:Y:S01]  /*7770*/  @!P4 FMUL R36, R36, R36 ;  /* 0x000000242424c220 */ /* 0x002fe20000400000 */
[----:B------:R-:W-:-:S03]  /*7780*/  FSETP.NEU.AND P4, PT, R20, -INF , PT ;  /* 0xff8000001400780b */ /* 0x000fc60003f8d000 */
[----:B------:R-:W-:Y:S02]  /*7790*/  FSETP.GEU.AND P5, PT, R178, -126, PT ;  /* 0xc2fc0000b200780b */ /* 0x000fe40003fae000 */
[----:B------:R-:W1:Y:S01]  /*77a0*/  MUFU.EX2 R50, R40 ;  /* 0x0000002800327308 */ /* 0x000e620000000800 */
[----:B----4-:R-:W-:Y:S01]  /*77b0*/  @!P2 FMUL R34, R34, R34 ;  /* 0x000000222222a220 */ /* 0x010fe20000400000 */
[----:B------:R-:W-:Y:S02]  /*77c0*/  FSEL R174, R20, RZ, P4 ;  /* 0x000000ff14ae7208 */ /* 0x000fe40002000000 */
[----:B------:R-:W-:Y:S02]  /*77d0*/  FSETP.GEU.AND P2, PT, R38, -126, PT ;  /* 0xc2fc00002600780b */ /* 0x000fe40003f4e000 */
[----:B------:R-:W-:Y:S01]  /*77e0*/  FSETP.GEU.AND P4, PT, R176, -126, PT ;  /* 0xc2fc0000b000780b */ /* 0x000fe20003f8e000 */
[C---:B------:R-:W-:Y:S01]  /*77f0*/  FMUL R175, R174.reuse, UR5 ;  /* 0x00000005aeaf7c20 */ /* 0x040fe20008400000 */
[----:B------:R-:W-:Y:S01]  /*7800*/  FADD R174, -R174, R171 ;  /* 0x000000abaeae7221 */ /* 0x000fe20000000100 */
[----:B---3--:R-:W-:Y:S01]  /*7810*/  @!P6 FMUL R35, R35, R35 ;  /* 0x000000232323e220 */ /* 0x008fe20000400000 */
[----:B------:R-:W-:Y:S01]  /*7820*/  FSETP.GEU.AND P6, PT, R53, -126, PT ;  /* 0xc2fc00003500780b */ /* 0x000fe20003fce000 */
[----:B------:R-:W-:Y:S01]  /*7830*/  @!P5 FMUL R178, R178, 0.5 ;  /* 0x3f000000b2b2d820 */ /* 0x000fe20000400000 */
[--C-:B------:R-:W-:Y:S01]  /*7840*/  FFMA R24, R24, UR5, -R175.reuse ;  /* 0x0000000518187c23 */ /* 0x100fe200080008af */
[--C-:B------:R-:W-:Y:S01]  /*7850*/  FFMA R28, R28, UR5, -R175.reuse ;  /* 0x000000051c1c7c23 */ /* 0x100fe200080008af */
[--C-:B------:R-:W-:Y:S01]  /*7860*/  FFMA R25, R25, UR5, -R175.reuse ;  /* 0x0000000519197c23 */ /* 0x100fe200080008af */
[----:B------:R-:W2:Y:S01]  /*7870*/  MUFU.EX2 R49, R178 ;  /* 0x000000b200317308 */ /* 0x000ea20000000800 */
[--C-:B------:R-:W-:Y:S01]  /*7880*/  FFMA R32, R32, UR5, -R175.reuse ;  /* 0x0000000520207c23 */ /* 0x100fe200080008af */
[----:B-1----:R-:W-:Y:S01]  /*7890*/  @!P3 FMUL R50, R50, R50 ;  /* 0x000000323232b220 */ /* 0x002fe20000400000 */
[----:B------:R-:W-:Y:S01]  /*78a0*/  @!P2 FMUL R38, R38, 0.5 ;  /* 0x3f0000002626a820 */ /* 0x000fe20000400000 */
[----:B------:R-:W-:Y:S01]  /*78b0*/  FSETP.GEU.AND P3, PT, R24, -126, PT ;  /* 0xc2fc00001800780b */ /* 0x000fe20003f6e000 */
[----:B------:R-:W-:Y:S01]  /*78c0*/  @!P4 FMUL R176, R176, 0.5 ;  /* 0x3f000000b0b0c820 */ /* 0x000fe20000400000 */
[--C-:B------:R-:W-:Y:S01]  /*78d0*/  FFMA R172, R172, UR5, -R175.reuse ;  /* 0x00000005acac7c23 */ /* 0x100fe200080008af */
[--C-:B------:R-:W-:Y:S01]  /*78e0*/  FFMA R29, R29, UR5, -R175.reuse ;  /* 0x000000051d1d7c23 */ /* 0x100fe200080008af */
[----:B------:R-:W-:Y:S01]  /*78f0*/  @!P6 FMUL R53, R53, 0.5 ;  /* 0x3f0000003535e820 */ /* 0x000fe20000400000 */
[----:B------:R-:W1:Y:S01]  /*7900*/  MUFU.EX2 R38, R38 ;  /* 0x0000002600267308 */ /* 0x000e620000000800 */
[--C-:B------:R-:W-:Y:S01]  /*7910*/  FFMA R46, R46, UR5, -R175.reuse ;  /* 0x000000052e2e7c23 */ /* 0x100fe200080008af */
[--C-:B------:R-:W-:Y:S01]  /*7920*/  FFMA R44, R44, UR5, -R175.reuse ;  /* 0x000000052c2c7c23 */ /* 0x100fe200080008af */
[--C-:B------:R-:W-:Y:S01]  /*7930*/  FFMA R47, R47, UR5, -R175.reuse ;  /* 0x000000052f2f7c23 */ /* 0x100fe200080008af */
[--C-:B------:R-:W-:Y:S01]  /*7940*/  FFMA R54, R54, UR5, -R175.reuse ;  /* 0x0000000536367c23 */ /* 0x100fe200080008af */
[--C-:B------:R-:W-:Y:S01]  /*7950*/  FFMA R51, R51, UR5, -R175.reuse ;  /* 0x0000000533337c23 */ /* 0x100fe200080008af */
[----:B------:R-:W-:Y:S01]  /*7960*/  FFMA R52, R52, UR5, -R175 ;  /* 0x0000000534347c23 */ /* 0x000fe200080008af */
[----:B------:R-:W-:Y:S01]  /*7970*/  FMUL R174, R174, UR5 ;  /* 0x00000005aeae7c20 */ /* 0x000fe20008400000 */
[----:B------:R-:W-:Y:S01]  /*7980*/  @!P3 FMUL R24, R24, 0.5 ;  /* 0x3f0000001818b820 */ /* 0x000fe20000400000 */
[----:B--2---:R-:W-:Y:S01]  /*7990*/  @!P5 FMUL R49, R49, R49 ;  /* 0x000000313131d220 */ /* 0x004fe20000400000 */
[----:B------:R-:W-:Y:S01]  /*79a0*/  FSETP.GEU.AND P5, PT, R28, -126, PT ;  /* 0xc2fc00001c00780b */ /* 0x000fe20003fae000 */
[----:B------:R-:W2:Y:S01]  /*79b0*/  MUFU.EX2 R53, R53 ;  /* 0x0000003500357308 */ /* 0x000ea20000000800 */
[----:B-1----:R-:W-:Y:S01]  /*79c0*/  @!P2 FMUL R38, R38, R38 ;  /* 0x000000262626a220 */ /* 0x002fe20000400000 */
[----:B------:R-:W-:-:S06]  /*79d0*/  FSETP.GEU.AND P2, PT, R25, -126, PT ;  /* 0xc2fc00001900780b */ /* 0x000fcc0003f4e000 */
[----:B------:R-:W1:Y:S01]  /*79e0*/  MUFU.EX2 R24, R24 ;  /* 0x0000001800187308 */ /* 0x000e620000000800 */
[----:B------:R-:W-:-:S03]  /*79f0*/  FADD R170, R41, R38 ;  /* 0x0000002629aa7221 */ /* 0x000fc60000000000 */
[----:B------:R-:W-:-:S04]  /*7a00*/  @!P5 FMUL R28, R28, 0.5 ;  /* 0x3f0000001c1cd820 */ /* 0x000fc80000400000 */
[----:B------:R3:W4:Y:S01]  /*7a10*/  MUFU.EX2 R40, R176 ;  /* 0x000000b000287308 */ /* 0x0007220000000800 */
[----:B--2---:R-:W-:Y:S01]  /*7a20*/  @!P6 FMUL R53, R53, R53 ;  /* 0x000000353535e220 */ /* 0x004fe20000400000 */
[----:B------:R-:W-:Y:S01]  /*7a30*/  FSETP.GEU.AND P6, PT, R32, -126, PT ;  /* 0xc2fc00002000780b */ /* 0x000fe20003fce000 */
[----:B------:R-:W-:-:S05]  /*7a40*/  @!P2 FMUL R25, R25, 0.5 ;  /* 0x3f0000001919a820 */ /* 0x000fca0000400000 */
[----:B------:R-:W2:Y:S01]  /*7a50*/  MUFU.EX2 R28, R28 ;  /* 0x0000001c001c7308 */ /* 0x000ea20000000800 */
[----:B-1----:R-:W-:Y:S01]  /*7a60*/  @!P3 FMUL R24, R24, R24 ;  /* 0x000000181818b220 */ /* 0x002fe20000400000 */
[----:B------:R-:W-:Y:S01]  /*7a70*/  FSETP.GEU.AND P3, PT, R172, -126, PT ;  /* 0xc2fc0000ac00780b */ /* 0x000fe20003f6e000 */
[----:B---3--:R-:W-:-:S04]  /*7a80*/  FFMA R176, R42, UR5, -R175 ;  /* 0x000000052ab07c23 */ /* 0x008fc800080008af */
[----:B------:R-:W-:Y:S01]  /*7a90*/  @!P6 FMUL R32, R32, 0.5 ;  /* 0x3f0000002020e820 */ /* 0x000fe20000400000 */
[----:B------:R1:W3:Y:S01]  /*7aa0*/  MUFU.EX2 R55, R25 ;  /* 0x0000001900377308 */ /* 0x0002e20000000800 */
[----:B----4-:R-:W-:Y:S01]  /*7ab0*/  @!P4 FMUL R40, R40, R40 ;  /* 0x000000282828c220 */ /* 0x010fe20000400000 */
[----:B------:R-:W-:-:S05]  /*7ac0*/  FSETP.GEU.AND P4, PT, R29, -126, PT ;  /* 0xc2fc00001d00780b */ /* 0x000fca0003f8e000 */
[----:B------:R-:W-:Y:S01]  /*7ad0*/  @!P3 FMUL R172, R172, 0.5 ;  /* 0x3f000000acacb820 */ /* 0x000fe20000400000 */
[----:B------:R-:W4:Y:S01]  /*7ae0*/  MUFU.EX2 R32, R32 ;  /* 0x0000002000207308 */ /* 0x000f220000000800 */
[----:B--2---:R-:W-:Y:S01]  /*7af0*/  @!P5 FMUL R28, R28, R28 ;  /* 0x0000001c1c1cd220 */ /* 0x004fe20000400000 */
[----:B------:R-:W-:Y:S01]  /*7b00*/  FSETP.GEU.AND P5, PT, R176, -126, PT ;  /* 0xc2fc0000b000780b */ /* 0x000fe20003fae000 */
[----:B-1----:R-:W-:-:S04]  /*7b10*/  FFMA R25, R173, UR5, -R175 ;  /* 0x00000005ad197c23 */ /* 0x002fc800080008af */
[----:B------:R-:W-:Y:S01]  /*7b20*/  @!P4 FMUL R29, R29, 0.5 ;  /* 0x3f0000001d1dc820 */ /* 0x000fe20000400000 */
[----:B------:R-:W1:Y:S01]  /*7b30*/  MUFU.EX2 R173, R172 ;  /* 0x000000ac00ad7308 */ /* 0x000e620000000800 */
[----:B---3--:R-:W-:Y:S01]  /*7b40*/  @!P2 FMUL R55, R55, R55 ;  /* 0x000000373737a220 */ /* 0x008fe20000400000 */
[----:B------:R-:W-:-:S05]  /*7b50*/  FSETP.GEU.AND P2, PT, R25, -126, PT ;  /* 0xc2fc00001900780b */ /* 0x000fca0003f4e000 */
[----:B------:R-:W-:Y:S01]  /*7b60*/  @!P5 FMUL R176, R176, 0.5 ;  /* 0x3f000000b0b0d820 */ /* 0x000fe20000400000 */
[----:B------:R2:W3:Y:S01]  /*7b70*/  MUFU.EX2 R177, R29 ;  /* 0x0000001d00b17308 */ /* 0x0004e20000000800 */
[----:B----4-:R-:W-:Y:S01]  /*7b80*/  @!P6 FMUL R32, R32, R32 ;  /* 0x000000202020e220 */ /* 0x010fe20000400000 */
[----:B------:R-:W-:-:S05]  /*7b90*/  FSETP.GEU.AND P6, PT, R46, -126, PT ;  /* 0xc2fc00002e00780b */ /* 0x000fca0003fce000 */
[----:B------:R-:W-:Y:S01]  /*7ba0*/  @!P2 FMUL R25, R25, 0.5 ;  /* 0x3f0000001919a820 */ /* 0x000fe20000400000 */
[----:B--2---:R-:W-:Y:S01]  /*7bb0*/  FFMA R29, R43, UR5, -R175 ;  /* 0x000000052b1d7c23 */ /* 0x004fe200080008af */
[----:B-1----:R-:W-:Y:S01]  /*7bc0*/  @!P3 FMUL R173, R173, R173 ;  /* 0x000000adadadb220 */ /* 0x002fe20000400000 */
[----:B------:R1:W2:Y:S01]  /*7bd0*/  MUFU.EX2 R43, R176 ;  /* 0x000000b0002b7308 */ /* 0x0002a20000000800 */
[----:B------:R-:W-:-:S04]  /*7be0*/  FSETP.GEU.AND P3, PT, R44, -126, PT ;  /* 0xc2fc00002c00780b */ /* 0x000fc80003f6e000 */
[----:B------:R-:W-:Y:S01]  /*7bf0*/  @!P6 FMUL R46, R46, 0.5 ;  /* 0x3f0000002e2ee820 */ /* 0x000fe20000400000 */
[----:B---3--:R-:W-:Y:S01]  /*7c00*/  @!P4 FMUL R177, R177, R177 ;  /* 0x000000b1b1b1c220 */ /* 0x008fe20000400000 */
[----:B------:R-:W-:Y:S01]  /*7c10*/  FSETP.GEU.AND P4, PT, R29, -126, PT ;  /* 0xc2fc00001d00780b */ /* 0x000fe20003f8e000 */
[----:B------:R3:W4:Y:S01]  /*7c20*/  MUFU.EX2 R42, R25 ;  /* 0x00000019002a7308 */ /* 0x0007220000000800 */
[----:B-1----:R-:W-:-:S05]  /*7c30*/  FADD R176, R34, R53 ;  /* 0x0000003522b07221 */ /* 0x002fca0000000000 */
[----:B------:R-:W-:Y:S02]  /*7c40*/  @!P3 FMUL R44, R44, 0.5 ;  /* 0x3f0000002c2cb820 */ /* 0x000fe40000400000 */
[----:B------:R-:W1:Y:S01]  /*7c50*/  MUFU.EX2 R46, R46 ;  /* 0x0000002e002e7308 */ /* 0x000e620000000800 */
[----:B--2---:R-:W-:Y:S01]  /*7c60*/  @!P5 FMUL R43, R43, R43 ;  /* 0x0000002b2b2bd220 */ /* 0x004fe20000400000 */
[----:B------:R-:W-:Y:S01]  /*7c70*/  FSETP.GEU.AND P5, PT, R47, -126, PT ;  /* 0xc2fc00002f00780b */ /* 0x000fe20003fae000 */
[----:B---3--:R-:W-:Y:S01]  /*7c80*/  FFMA R25, R45, UR5, -R175 ;  /* 0x000000052d197c23 */ /* 0x008fe200080008af */
[----:B------:R-:W-:-:S04]  /*7c90*/  @!P4 FMUL R29, R29, 0.5 ;  /* 0x3f0000001d1dc820 */ /* 0x000fc80000400000 */
[----:B------:R-:W2:Y:S01]  /*7ca0*/  MUFU.EX2 R45, R44 ;  /* 0x0000002c002d7308 */ /* 0x000ea20000000800 */
[----:B----4-:R-:W-:Y:S01]  /*7cb0*/  @!P2 FMUL R42, R42, R42 ;  /* 0x0000002a2a2aa220 */ /* 0x010fe20000400000 */
[----:B------:R-:W-:-:S05]  /*7cc0*/  FSETP.GEU.AND P2, PT, R25, -126, PT ;  /* 0xc2fc00001900780b */ /* 0x000fca0003f4e000 */
        /* <DEDUP_REMOVED lines=8> */
[----:B---3--:R-:W-:Y:S01]  /*7d50*/  FADD R29, R30, R35 ;  /* 0x000000231e1d7221 */ /* 0x008fe20000000000 */
[----:B------:R-:W-:-:S03]  /*7d60*/  F2FP.F16.F32.PACK_AB R35, R50, R35 ;  /* 0x000000233223723e */ /* 0x000fc600000000ff */
[----:B------:R-:W-:Y:S01]  /*7d70*/  @!P6 FMUL R52, R52, 0.5 ;  /* 0x3f0000003434e820 */ /* 0x000fe20000400000 */
[----:B------:R2:W3:Y:S01]  /*7d80*/  MUFU.EX2 R172, R25 ;  /* 0x0000001900ac7308 */ /* 0x0004e20000000800 */
[----:B----4-:R-:W-:Y:S01]  /*7d90*/  @!P4 FMUL R179, R179, R179 ;  /* 0x000000b3b3b3c220 */ /* 0x010fe20000400000 */
[----:B------:R-:W-:-:S05]  /*7da0*/  FSETP.GEU.AND P4, PT, R51, -126, PT ;  /* 0xc2fc00003300780b */ /* 0x000fca0003f8e000 */
[----:B------:R-:W-:Y:S01]  /*7db0*/  @!P3 FMUL R54, R54, 0.5 ;  /* 0x3f0000003636b820 */ /* 0x000fe20000400000 */
[----:B------:R4:W5:Y:S01]  /*7dc0*/  MUFU.EX2 R175, R52 ;  /* 0x0000003400af7308 */ /* 0x0009620000000800 */
[----:B-1----:R-:W-:Y:S01]  /*7dd0*/  @!P5 FMUL R47, R47, R47 ;  /* 0x0000002f2f2fd220 */ /* 0x002fe20000400000 */
[----:B------:R-:W-:Y:S01]  /*7de0*/  FSETP.GEU.AND P5, PT, R174, -126, PT ;  /* 0xc2fc0000ae00780b */ /* 0x000fe20003fae000 */
[----:B--2---:R-:W-:-:S04]  /*7df0*/  FADD R25, R26, R37 ;  /* 0x000000251a197221 */ /* 0x004fc80000000000 */
[----:B------:R-:W-:Y:S01]  /*7e00*/  @!P4 FMUL R51, R51, 0.5 ;  /* 0x3f0000003333c820 */ /* 0x000fe20000400000 */
[----:B------:R-:W1:Y:S01]  /*7e10*/  MUFU.EX2 R54, R54 ;  /* 0x0000003600367308 */ /* 0x000e620000000800 */
[----:B---3--:R-:W-:Y:S01]  /*7e20*/  @!P2 FMUL R172, R172, R172 ;  /* 0x000000acacaca220 */ /* 0x008fe20000400000 */
[----:B------:R-:W-:Y:S01]  /*7e30*/  FSETP.GEU.AND P2, PT, R27, -126, PT ;  /* 0xc2fc00001b00780b */ /* 0x000fe20003f4e000 */
[----:B------:R-:W-:Y:S01]  /*7e40*/  FADD R180, R25, R170 ;  /* 0x000000aa19b47221 */ /* 0x000fe20000000000 */
[----:B------:R-:W-:Y:S01]  /*7e50*/  FADD R170, R33, R40 ;  /* 0x0000002821aa7221 */ /* 0x000fe20000000000 */
[----:B------:R-:W-:Y:S01]  /*7e60*/  FADD R25, R31, R36 ;  /* 0x000000241f197221 */ /* 0x000fe20000000000 */
[----:B----4-:R-:W-:Y:S01]  /*7e70*/  FADD R52, R48, R49 ;  /* 0x0000003130347221 */ /* 0x010fe20000000000 */
[----:B------:R-:W-:Y:S01]  /*7e80*/  @!P5 FMUL R174, R174, 0.5 ;  /* 0x3f000000aeaed820 */ /* 0x000fe20000400000 */
[----:B------:R2:W3:Y:S01]  /*7e90*/  MUFU.EX2 R44, R51 ;  /* 0x00000033002c7308 */ /* 0x0004e20000000800 */
[----:B-----5:R-:W-:Y:S01]  /*7ea0*/  @!P6 FMUL R175, R175, R175 ;  /* 0x000000afafafe220 */ /* 0x020fe20000400000 */
[----:B------:R-:W-:Y:S01]  /*7eb0*/  FADD R183, R29, R170 ;  /* 0x000000aa1db77221 */ /* 0x000fe20000000000 */
[----:B------:R-:W-:Y:S01]  /*7ec0*/  FADD R181, R25, R52 ;  /* 0x0000003419b57221 */ /* 0x000fe20000000000 */
[----:B------:R-:W-:Y:S01]  /*7ed0*/  FADD R25, R24, R179 ;  /* 0x000000b318197221 */ /* 0x000fe20000000000 */
[----:B------:R-:W-:Y:S01]  /*7ee0*/  FADD R52, R32, R47 ;  /* 0x0000002f20347221 */ /* 0x000fe20000000000 */
[----:B------:R-:W-:Y:S01]  /*7ef0*/  FADD R29, R28, R45 ;  /* 0x0000002d1c1d7221 */ /* 0x000fe20000000000 */
[----:B------:R-:W-:Y:S01]  /*7f00*/  @!P2 FMUL R27, R27, 0.5 ;  /* 0x3f0000001b1ba820 */ /* 0x000fe20000400000 */
[----:B------:R-:W4:Y:S01]  /*7f10*/  MUFU.EX2 R174, R174 ;  /* 0x000000ae00ae7308 */ /* 0x000f220000000800 */
[----:B--2---:R-:W-:Y:S01]  /*7f20*/  FADD R51, R39, R50 ;  /* 0x0000003227337221 */ /* 0x004fe20000000000 */
[----:B-1----:R-:W-:Y:S01]  /*7f30*/  @!P3 FMUL R54, R54, R54 ;  /* 0x000000363636b220 */ /* 0x002fe20000400000 */
[----:B------:R-:W-:Y:S01]  /*7f40*/  FADD R25, R25, R52 ;  /* 0x0000003419197221 */ /* 0x000fe20000000000 */
[----:B------:R-:W-:Y:S01]  /*7f50*/  FADD R180, R180, R183 ;  /* 0x000000b7b4b47221 */ /* 0x000fe20000000000 */
[----:B------:R-:W-:Y:S01]  /*7f60*/  FADD R182, R51, R176 ;  /* 0x000000b033b67221 */ /* 0x000fe20000000000 */
[----:B------:R-:W-:Y:S01]  /*7f70*/  FADD R51, R177, R172 ;  /* 0x000000acb1337221 */ /* 0x000fe20000000000 */
[----:B------:R-:W-:Y:S01]  /*7f80*/  FADD R178, R43, R54 ;  /* 0x000000362bb27221 */ /* 0x000fe20000000000 */
[----:B------:R1:W2:Y:S01]  /*7f90*/  MUFU.EX2 R171, R27 ;  /* 0x0000001b00ab7308 */ /* 0x0002a20000000800 */
[----:B---3--:R-:W-:Y:S01]  /*7fa0*/  @!P4 FMUL R44, R44, R44 ;  /* 0x0000002c2c2cc220 */ /* 0x008fe20000400000 */
[----:B------:R-:W-:Y:S01]  /*7fb0*/  FADD R176, R42, R175 ;  /* 0x000000af2ab07221 */ /* 0x000fe20000000000 */
[----:B------:R-:W-:Y:S01]  /*7fc0*/  FADD R178, R51, R178 ;  /* 0x000000b233b27221 */ /* 0x000fe20000000000 */
[----:B------:R-:W-:Y:S01]  /*7fd0*/  FADD R181, R181, R182 ;  /* 0x000000b6b5b57221 */ /* 0x000fe20000000000 */
[----:B------:R-:W-:Y:S01]  /*7fe0*/  FADD R170, R173, R44 ;  /* 0x0000002cadaa7221 */ /* 0x000fe20000000000 */
[----:B------:R-:W-:Y:S01]  /*7ff0*/  FADD R176, R29, R176 ;  /* 0x000000b01db07221 */ /* 0x000fe20000000000 */
[----:B------:R-:W-:Y:S01]  /*8000*/  SHF.L.U32 R51, R23, 0x1f, RZ ;  /* 0x0000001f17337819 */ /* 0x000fe200000006ff */
[----:B------:R-:W-:Y:S01]  /*8010*/  FADD R180, R180, R181 ;  /* 0x000000b5b4b47221 */ /* 0x000fe20000000000 */
[----:B-1----:R-:W-:Y:S01]  /*8020*/  FADD R27, R55, R46 ;  /* 0x0000002e371b7221 */ /* 0x002fe20000000000 */
[----:B------:R-:W-:Y:S01]  /*8030*/  FADD R25, R25, R176 ;  /* 0x000000b019197221 */ /* 0x000fe20000000000 */
[----:B----4-:R-:W-:Y:S01]  /*8040*/  @!P5 FMUL R174, R174, R174 ;  /* 0x000000aeaeaed220 */ /* 0x010fe20000400000 */
[----:B------:R-:W-:Y:S01]  /*8050*/  F2FP.F16.F32.PACK_AB R29, R48, R41 ;  /* 0x00000029301d723e */ /* 0x000fe200000000ff */
[----:B------:R-:W-:Y:S01]  /*8060*/  FADD R27, R27, R170 ;  /* 0x000000aa1b1b7221 */ /* 0x000fe20000000000 */
[----:B------:R-:W-:Y:S01]  /*8070*/  F2FP.F16.F32.PACK_AB R24, R55, R24 ;  /* 0x000000183718723e */ /* 0x000fe200000000ff */
[-C--:B------:R-:W-:Y:S01]  /*8080*/  FMUL R152, R152, R174.reuse ;  /* 0x000000ae98987220 */ /* 0x080fe20000400000 */
[----:B------:R-:W-:Y:S01]  /*8090*/  FMUL R153, R153, R174 ;  /* 0x000000ae99997220 */ /* 0x000fe20000400000 */
[----:B------:R-:W-:Y:S01]  /*80a0*/  FADD R178, R27, R178 ;  /* 0x000000b21bb27221 */ /* 0x000fe20000000000 */
[----:B--2---:R-:W-:Y:S01]  /*80b0*/  @!P2 FMUL R171, R171, R171 ;  /* 0x000000abababa220 */ /* 0x004fe20000400000 */
[----:B------:R1:W2:Y:S01]  /*80c0*/  SYNCS.PHASECHK.TRANS64.TRYWAIT P2, [UR10+0x35400], R51 ;  /* 0x03540033ff0075a7 */ /* 0x0002a2000804014a */
[----:B------:R-:W-:Y:S01]  /*80d0*/  F2FP.F16.F32.PACK_AB R27, R39, R30 ;  /* 0x0000001e271b723e */ /* 0x000fe200000000ff */
[----:B------:R-:W-:Y:S01]  /*80e0*/  FADD R25, R25, R178 ;  /* 0x000000b219197221 */ /* 0x000fe20000000000 */
[----:B------:R-:W-:Y:S01]  /*80f0*/  FFMA R0, R171, R0, R180 ;  /* 0x00000000ab007223 */ /* 0x000fe200000000b4 */
[-C--:B------:R-:W-:Y:S01]  /*8100*/  FMUL R154, R154, R171.reuse ;  /* 0x000000ab9a9a7220 */ /* 0x080fe20000400000 */
[----:B------:R-:W-:Y:S01]  /*8110*/  FMUL R155, R155, R171 ;  /* 0x000000ab9b9b7220 */ /* 0x000fe20000400000 */
[----:B------:R-:W-:Y:S01]  /*8120*/  FFMA R3, R174, R3, R25 ;  /* 0x00000003ae037223 */ /* 0x000fe20000000019 */
[----:B------:R-:W-:Y:S01]  /*8130*/  F2FP.F16.F32.PACK_AB R25, R31, R26 ;  /* 0x0000001a1f19723e */ /* 0x000fe200000000ff */
[----:B------:R-:W-:Y:S01]  /*8140*/  FMUL R158, R158, R171 ;  /* 0x000000ab9e9e7220 */ /* 0x000fe20000400000 */
[----:B------:R-:W-:Y:S01]  /*8150*/  F2FP.F16.F32.PACK_AB R31, R34, R33 ;  /* 0x00000021221f723e */ /* 0x000fe200000000ff */
[-C--:B------:R-:W-:Y:S01]  /*8160*/  FMUL R159, R159, R171.reuse ;  /* 0x000000ab9f9f7220 */ /* 0x080fe20000400000 */
[----:B------:R-:W-:Y:S01]  /*8170*/  F2FP.F16.F32.PACK_AB R26, R177, R28 ;  /* 0x0000001cb11a723e */ /* 0x000fe200000000ff */
[----:B------:R-:W-:Y:S01]  /*8180*/  FMUL R162, R162, R171 ;  /* 0x000000aba2a27220 */ /* 0x000fe20000400000 */
[----:B------:R-:W-:Y:S01]  /*8190*/  F2FP.F16.F32.PACK_AB R33, R36, R37 ;  /* 0x000000252421723e */ /* 0x000fe200000000ff */
[-C--:B------:R-:W-:Y:S01]  /*81a0*/  FMUL R163, R163, R171.reuse ;  /* 0x000000aba3a37220 */ /* 0x080fe20000400000 */
[----:B------:R-:W-:Y:S01]  /*81b0*/  F2FP.F16.F32.PACK_AB R28, R173, R32 ;  /* 0x00000020ad1c723e */ /* 0x000fe200000000ff */
[-C--:B------:R-:W-:Y:S01]  /*81c0*/  FMUL R166, R166, R171.reuse ;  /* 0x000000aba6a67220 */ /* 0x080fe20000400000 */
[----:B------:R-:W-:Y:S01]  /*81d0*/  F2FP.F16.F32.PACK_AB R37, R49, R38 ;  /* 0x000000263125723e */ /* 0x000fe200000000ff */
        /* <DEDUP_REMOVED lines=107> */
[----:B------:R-:W-:Y:S01]  /*8890*/  F2FP.F16.F32.PACK_AB R38, R54, R175 ;  /* 0x000000af3626723e */ /* 0x000fe200000000ff */
[----:B-12---:R-:W-:Y:S06]  /*88a0*/  @!P0 BRA `(.L_x_41) ;  /* 0x0000000000048947 */ /* 0x006fec0003800000 */
[----:B------:R-:W-:Y:S01]  /*88b0*/  BPT.TRAP 0x1 ;  /* 0x000000040000795c */ /* 0x000fe20000300000 */
.L_x_41:
[----:B------:R-:W-:Y:S05]  /*88c0*/  @P2 BRA `(.L_x_42) ;  /* 0x0000000000082947 */ /* 0x000fea0003800000 */
[----:B------:R-:W1:Y:S02]  /*88d0*/  SYNCS.PHASECHK.TRANS64.TRYWAIT P2, [UR10+0x35400], R51 ;  /* 0x03540033ff0075a7 */ /* 0x000e64000804014a */
[----:B-1----:R-:W-:Y:S05]  /*88e0*/  @!P2 BRA `(.L_x_43) ;  /* 0x0000005c0078a947 */ /* 0x002fea0003800000 */
.L_x_42:
[----:B------:R-:W-:Y:S01]  /*88f0*/  UIMAD UR10, UR6, 0x700, UR38 ;  /* 0x00000700060a78a4 */ /* 0x000fe2000f8e0226 */
[----:B------:R-:W-:Y:S01]  /*8900*/  WARPGROUP.ARRIVE ;  /* 0x00000000000079c5 */ /* 0x000fe20000000000 */
[----:B------:R-:W-:Y:S01]  /*8910*/  UMOV UR11, 0x80000020 ;  /* 0x80000020000b7882 */ /* 0x000fe20000000000 */
[----:B------:R-:W-:Y:S01]  /*8920*/  UMOV UR15, 0x80000020 ;  /* 0x80000020000f7882 */ /* 0x000fe20000000000 */
[----:B------:R-:W-:Y:S01]  /*8930*/  UIADD3 UR14, UR10, 0x100, URZ ;  /* 0x000001000a0e7890 */ /* 0x000fe2000fffe03f */
[----:B------:R-:W-:Y:S01]  /*8940*/  F2FP.F16.F32.PACK_AB R39, R53, R40 ;  /* 0x000000283527723e */ /* 0x000fe200000000ff */
[----:B------:R-:W-:Y:S02]  /*8950*/  UIADD3 UR22, UR10, 0x200, URZ ;  /* 0x000002000a167890 */ /* 0x000fe4000fffe03f */
[----:B------:R-:W-:Y:S02]  /*8960*/  UIADD3 UR18, UR10, 0x300, URZ ;  /* 0x000003000a127890 */ /* 0x000fe4000fffe03f */
[----:B------:R-:W-:Y:S01]  /*8970*/  HGMMA.64x32x16.F32 R152, R24, gdesc[UR8].tnspB, R152, gsb0 ;  /* 0x4060000818987df0 */ /* 0x000fe20008000898 */
        /* <DEDUP_REMOVED lines=133> */
[----:B------:R-:W-:-:S03]  /*91d0*/  UIADD3 UR14, UR10, 0x6c0, URZ ;  /* 0x000006c00a0e7890 */ /* 0x000fc6000fffe03f */
        /* <DEDUP_REMOVED lines=23> */
.L_x_44:
[----:B------:R-:W-:-:S04]  /*9350*/  ULEA UR10, UR4, UR37, 0x3 ;  /* 0x00000025040a7291 */ /* 0x000fc8000f8e183f */
[----:B------:R-:W-:-:S04]  /*9360*/  UIADD3 UR10, UR10, 0x35428, URZ ;  /* 0x000354280a0a7890 */ /* 0x000fc8000fffe03f */
[----:B------:R-:W-:-:S09]  /*9370*/  UPRMT UR10, URZ, 0x654, UR10 ;  /* 0x000006543f0a7896 */ /* 0x000fd2000800000a */
[----:B------:R-:W-:Y:S01]  /*9380*/  SYNCS.ARRIVE.TRANS64.RED.A1T0 RZ, [UR10], RZ ;  /* 0x000000ffffff79a7 */ /* 0x000fe2000810040a */
[----:B------:R-:W-:Y:S05]  /*9390*/  @P1 BRA `(.L_x_45) ;  /* 0x0000000000041947 */ /* 0x000fea0003800000 */
[----:B------:R-:W-:Y:S01]  /*93a0*/  BPT.TRAP 0x1 ;  /* 0x000000040000795c */ /* 0x000fe20000300000 */
.L_x_45:
[----:B------:R-:W-:-:S04]  /*93b0*/  UIADD3 UR4, UR4, 0x1, URZ ;  /* 0x0000000104047890 */ /* 0x000fc8000fffe03f */
[----:B------:R-:W-:-:S04]  /*93c0*/  UISETP.NE.AND UP0, UPT, UR4, 0x5, UPT ;  /* 0x000000050400788c */ /* 0x000fc8000bf05270 */
[----:B------:R-:W-:Y:S01]  /*93d0*/  USEL UR10, UR4, URZ, UP0 ;  /* 0x0000003f040a7287 */ /* 0x000fe20008000000 */
[----:B------:R-:W-:Y:S11]  /*93e0*/  @!P0 BRA `(.L_x_46) ;  /* 0x0000000000048947 */ /* 0x000ff60003800000 */
[----:B------:R-:W-:Y:S01]  /*93f0*/  BPT.TRAP 0x1 ;  /* 0x000000040000795c */ /* 0x000fe20000300000 */
.L_x_46:
[----:B------:R-:W-:-:S04]  /*9400*/  ULEA UR4, UR10, UR37, 0x3 ;  /* 0x000000250a047291 */ /* 0x000fc8000f8e183f */
[----:B------:R-:W-:-:S04]  /*9410*/  UIADD3 UR4, UR4, 0x35428, URZ ;  /* 0x0003542804047890 */ /* 0x000fc8000fffe03f */
[----:B------:R-:W-:-:S09]  /*9420*/  UPRMT UR4, URZ, 0x654, UR4 ;  /* 0x000006543f047896 */ /* 0x000fd20008000004 */
[----:B------:R-:W-:Y:S01]  /*9430*/  SYNCS.ARRIVE.TRANS64.RED.A1T0 RZ, [UR4], RZ ;  /* 0x000000ffffff79a7 */ /* 0x000fe20008100404 */
[----:B------:R-:W-:Y:S05]  /*9440*/  @P1 BRA `(.L_x_47) ;  /* 0x0000000000041947 */ /* 0x000fea0003800000 */
[----:B------:R-:W-:Y:S01]  /*9450*/  BPT.TRAP 0x1 ;  /* 0x000000040000795c */ /* 0x000fe20000300000 */
.L_x_47:
        /* <DEDUP_REMOVED lines=14> */
.L_x_37:
[----:B------:R-:W-:-:S13]  /*9540*/  R2UR UR5, R16 ;  /* 0x00000000100572ca */ /* 0x000fda00000e0000 */
[----:B------:R-:W-:-:S04]  /*9550*/  ULOP3.LUT UR5, UR5, 0x1, URZ, 0xfc, !UPT ;  /* 0x0000000105057892 */ /* 0x000fc8000f8efc3f */
[----:B------:R-:W-:-:S06]  /*9560*/  UISETP.NE.AND UP0, UPT, UR5, 0x3, UPT ;  /* 0x000000030500788c */ /* 0x000fcc000bf05270 */
[----:B------:R-:W-:-:S13]  /*9570*/  PLOP3.LUT P2, PT, PT, PT, UP0, 0x80, 0x0 ;  /* 0x000000000000781c */ /* 0x000fda0003f4f008 */
[----:B------:R-:W-:Y:S05]  /*9580*/  @!P2 BRA `(.L_x_49) ;  /* 0x000000000004a947 */ /* 0x000fea0003800000 */
[----:B------:R-:W-:Y:S01]  /*9590*/  BPT.TRAP 0x1 ;  /* 0x000000040000795c */ /* 0x000fe20000300000 */
.L_x_49:
[----:B------:R-:W-:Y:S01]  /*95a0*/  R2UR UR6, R16 ;  /* 0x00000000100672ca */ /* 0x000fe200000e0000 */
[----:B------:R-:W-:-:S04]  /*95b0*/  ULEA UR5, UR45, UR37, 0x3 ;  /* 0x000000252d057291 */ /* 0x000fc8000f8e183f */
[----:B------:R-:W-:-:S04]  /*95c0*/  UIADD3 UR5, UR5, 0x35460, URZ ;  /* 0x0003546005057890 */ /* 0x000fc8000fffe03f */
[----:B------:R-:W-:-:S04]  /*95d0*/  UPRMT UR5, URZ, 0x654, UR5 ;  /* 0x000006543f057896 */ /* 0x000fc80008000005 */
[----:B------:R-:W-:-:S05]  /*95e0*/  UISETP.GT.U32.AND UP0, UPT, UR6, 0x1, UPT ;  /* 0x000000010600788c */ /* 0x000fca000bf04070 */
[----:B------:R-:W-:Y:S01]  /*95f0*/  SYNCS.ARRIVE.TRANS64.RED.A1T0 RZ, [UR5], RZ ;  /* 0x000000ffffff79a7 */ /* 0x000fe20008100405 */
[----:B------:R-:W-:-:S13]  /*9600*/  PLOP3.LUT P2, PT, PT, PT, UP0, 0x80, 0x0 ;  /* 0x000000000000781c */ /* 0x000fda0003f4f008 */
[----:B------:R-:W-:Y:S05]  /*9610*/  @P2 BRA `(.L_x_50) ;  /* 0x0000000000042947 */ /* 0x000fea0003800000 */
[----:B------:R-:W-:Y:S01]  /*9620*/  BPT.TRAP 0x1 ;  /* 0x000000040000795c */ /* 0x000fe20000300000 */
.L_x_50:
[----:B------:R-:W-:Y:S05]  /*9630*/  @!P0 BRA `(.L_x_51) ;  /* 0x0000000000048947 */ /* 0x000fea0003800000 */
[----:B------:R-:W-:Y:S01]  /*9640*/  BPT.TRAP 0x1 ;  /* 0x000000040000795c */ /* 0x000fe20000300000 */
.L_x_51:
[----:B------:R-:W-:-:S04]  /*9650*/  ULEA UR4, UR4, UR37, 0x3 ;  /* 0x0000002504047291 */ /* 0x000fc8000f8e183f */
[----:B------:R-:W-:-:S04]  /*9660*/  UIADD3 UR4, UR4, 0x35428, URZ ;  /* 0x0003542804047890 */ /* 0x000fc8000fffe03f */
[----:B------:R-:W-:-:S09]  /*9670*/  UPRMT UR4, URZ, 0x654, UR4 ;  /* 0x000006543f047896 */ /* 0x000fd20008000004 */
[----:B------:R-:W-:Y:S01]  /*9680*/  SYNCS.ARRIVE.TRANS64.RED.A1T0 RZ, [UR4], RZ ;  /* 0x000000ffffff79a7 */ /* 0x000fe20008100404 */
[----:B------:R-:W-:Y:S05]  /*9690*/  @P1 BRA `(.L_x_52) ;  /* 0x0000000000041947 */ /* 0x000fea0003800000 */
[----:B------:R-:W-:Y:S01]  /*96a0*/  BPT.TRAP 0x1 ;  /* 0x000000040000795c */ /* 0x000fe20000300000 */
.L_x_52:
[----:B------:R-:W2:Y:S01]  /*96b0*/  SHFL.BFLY PT, R6, R3, 0x1, 0x1f ;  /* 0x0c201f0003067f89 */ /* 0x000ea200000e0000 */
[----:B------:R-:W-:Y:S01]  /*96c0*/  BSSY B0, `(.L_x_53) ;  /* 0x0000023000007945 */ /* 0x000fe20003800000 */
[----:B------:R-:W-:Y:S02]  /*96d0*/  MOV R8, 0x7f800000 ;  /* 0x7f80000000087802 */ /* 0x000fe40000000f00 */
[----:B------:R-:W3:Y:S01]  /*96e0*/  SHFL.BFLY PT, R7, R0, 0x1, 0x1f ;  /* 0x0c201f0000077f89 */ /* 0x000ee200000e0000 */
[----:B------:R-:W-:Y:S01]  /*96f0*/  MOV R11, 0x3f800000 ;  /* 0x3f800000000b7802 */ /* 0x000fe20000000f00 */
[----:B--2---:R-:W-:Y:S01]  /*9700*/  FADD R6, R6, R3 ;  /* 0x0000000306067221 */ /* 0x004fe20000000000 */
[----:B---3--:R-:W-:-:S04]  /*9710*/  FADD R21, R7, R0 ;  /* 0x0000000007157221 */ /* 0x008fc80000000000 */
[----:B------:R-:W2:Y:S01]  /*9720*/  SHFL.BFLY PT, R9, R6, 0x2, 0x1f ;  /* 0x0c401f0006097f89 */ /* 0x000ea200000e0000 */
[----:B------:R-:W-:-:S03]  /*9730*/  MOV R7, 0x3f800000 ;  /* 0x3f80000000077802 */ /* 0x000fc60000000f00 */
[----:B------:R-:W3:Y:S01]  /*9740*/  SHFL.BFLY PT, R24, R21, 0x2, 0x1f ;  /* 0x0c401f0015187f89 */ /* 0x000ee200000e0000 */
[C---:B--2---:R-:W-:Y:S01]  /*9750*/  FSETP.NE.AND P0, PT, R6.reuse, -R9, PT ;  /* 0x800000090600720b */ /* 0x044fe20003f05000 */
[----:B------:R-:W-:Y:S01]  /*9760*/  FADD R3, R6, R9 ;  /* 0x0000000906037221 */ /* 0x000fe20000000000 */
[----:B------:R-:W-:Y:S01]  /*9770*/  MOV R9, 0x7f800000 ;  /* 0x7f80000000097802 */ /* 0x000fe20000000f00 */
[----:B---3--:R-:W-:-:S10]  /*9780*/  FADD R10, R21, R24 ;  /* 0x00000018150a7221 */ /* 0x008fd40000000000 */
[----:B------:R-:W-:Y:S05]  /*9790*/  @!P0 BRA `(.L_x_54) ;  /* 0x0000000000548947 */ /* 0x000fea0003800000 */
[----:B------:R-:W-:Y:S01]  /*97a0*/  IADD3 R0, R3, 0x1800000, RZ ;  /* 0x0180000003007810 */ /* 0x000fe20007ffe0ff */
[----:B------:R-:W-:Y:S03]  /*97b0*/  BSSY B1, `(.L_x_55) ;  /* 0x000000c000017945 */ /* 0x000fe60003800000 */
[----:B------:R-:W-:-:S04]  /*97c0*/  LOP3.LUT R0, R0, 0x7f800000, RZ, 0xc0, !PT ;  /* 0x7f80000000007812 */ /* 0x000fc800078ec0ff */
[----:B------:R-:W-:-:S13]  /*97d0*/  ISETP.GT.U32.AND P0, PT, R0, 0x1ffffff, PT ;  /* 0x01ffffff0000780c */ /* 0x000fda0003f04070 */
[----:B------:R-:W-:Y:S05]  /*97e0*/  @P0 BRA `(.L_x_56) ;  /* 0x0000000000100947 */ /* 0x000fea0003800000 */
[----:B------:R-:W-:-:S07]  /*97f0*/  MOV R15, 0x9810 ;  /* 0x00009810000f7802 */ /* 0x000fce0000000f00 */
[----:B-1----:R-:W-:Y:S05]  /*9800*/  CALL.REL.NOINC `($__internal_0_$__cuda_sm20_rcp_rn_f32_slowpath) ;  /* 0x0000005000c47944 */ /* 0x002fea0003c00000 */
[----:B------:R-:W-:Y:S01]  /*9810*/  MOV R7, R0 ;  /* 0x0000000000077202 */ /* 0x000fe20000000f00 */
[----:B------:R-:W-:Y:S06]  /*9820*/  BRA `(.L_x_57) ;  /* 0x0000000000107947 */ /* 0x000fec0003800000 */
.L_x_56:
[----:B------:R-:W2:Y:S02]  /*9830*/  MUFU.RCP R0, R3 ;  /* 0x0000000300007308 */ /* 0x000ea40000001000 */
[----:B--2---:R-:W-:-:S04]  /*9840*/  FFMA R6, R3, R0, -1 ;  /* 0xbf80000003067423 */ /* 0x004fc80000000000 */
[----:B------:R-:W-:-:S04]  /*9850*/  FADD.FTZ R7, -R6, -RZ ;  /* 0x800000ff06077221 */ /* 0x000fc80000010100 */
[----:B------:R-:W-:-:S07]  /*9860*/  FFMA R7, R0, R7, R0 ;  /* 0x0000000700077223 */ /* 0x000fce0000000000 */
.L_x_57:
[----:B------:R-:W-:Y:S05]  /*9870*/  BSYNC B1 ;  /* 0x0000000000017941 */ /* 0x000fea0003800000 */
.L_x_55:
[----:B------:R-:W-:Y:S01]  /*9880*/  FSETP.GEU.AND P0, PT, |R3|, 1.175494350822287508e-38, PT ;  /* 0x008000000300780b */ /* 0x000fe20003f0e200 */
[----:B------:R-:W-:-:S12]  /*9890*/  ULDC UR4, c[0x0][0x600] ;  /* 0x0001800000047ab9 */ /* 0x000fd80000000800 */
[----:B------:R-:W-:-:S04]  /*98a0*/  @!P0 FMUL R3, R3, 16777216 ;  /* 0x4b80000003038820 */ /* 0x000fc80000400000 */
[----:B------:R-:W2:Y:S02]  /*98b0*/  MUFU.LG2 R0, R3 ;  /* 0x0000000300007308 */ /* 0x000ea40000000c00 */
[----:B--2---:R-:W-:-:S04]  /*98c0*/  @!P0 FADD R0, R0, -24 ;  /* 0xc1c0000000008421 */ /* 0x004fc80000000000 */
[----:B------:R-:W-:-:S04]  /*98d0*/  FMUL R9, R0, 0.69314718246459960938 ;  /* 0x3f31721800097820 */ /* 0x000fc80000400000 */
[----:B------:R-:W-:-:S07]  /*98e0*/  FFMA R9, R20, UR4, R9 ;  /* 0x0000000414097c23 */ /* 0x000fce0008000009 */
.L_x_54:
[----:B------:R-:W-:Y:S05]  /*98f0*/  BSYNC B0 ;  /* 0x0000000000007941 */ /* 0x000fea0003800000 */
.L_x_53:
[----:B------:R-:W-:Y:S01]  /*9900*/  FSETP.NE.AND P0, PT, R21, -R24, PT ;  /* 0x800000181500720b */ /* 0x000fe20003f05000 */
[----:B------:R-:W-:Y:S01]  /*9910*/  ULDC UR4, c[0x0][0x608] ;  /* 0x0001820000047ab9 */ /* 0x000fe20000000800 */
[----:B------:R-:W-:Y:S01]  /*9920*/  BSSY B0, `(.L_x_58) ;  /* 0x0000051000007945 */ /* 0x000fe20003800000 */
[----:B------:R-:W-:-:S04]  /*9930*/  FMUL R7, R7, UR4 ;  /* 0x0000000407077c20 */ /* 0x000fc80008400000 */
        /* <DEDUP_REMOVED lines=56> */
[----:B------:R-:W-:Y:S06]  /*9cc0*/  @!P0 BRA `(.L_x_59) ;  /* 0x0000000000588947 */ /* 0x000fec0003800000 */
[----:B------:R-:W-:Y:S01]  /*9cd0*/  IADD3 R0, R10, 0x1800000, RZ ;  /* 0x018000000a007810 */ /* 0x000fe20007ffe0ff */
[----:B------:R-:W-:Y:S03]  /*9ce0*/  BSSY B1, `(.L_x_60) ;  /* 0x000000d000017945 */ /* 0x000fe60003800000 */
[----:B------:R-:W-:-:S04]  /*9cf0*/  LOP3.LUT R0, R0, 0x7f800000, RZ, 0xc0, !PT ;  /* 0x7f80000000007812 */ /* 0x000fc800078ec0ff */
[----:B------:R-:W-:-:S13]  /*9d00*/  ISETP.GT.U32.AND P0, PT, R0, 0x1ffffff, PT ;  /* 0x01ffffff0000780c */ /* 0x000fda0003f04070 */
[----:B------:R-:W-:Y:S05]  /*9d10*/  @P0 BRA `(.L_x_61) ;  /* 0x0000000000140947 */ /* 0x000fea0003800000 */
[----:B------:R-:W-:Y:S02]  /*9d20*/  MOV R3, R10 ;  /* 0x0000000a00037202 */ /* 0x000fe40000000f00 */
[----:B------:R-:W-:-:S07]  /*9d30*/  MOV R15, 0x9d50 ;  /* 0x00009d50000f7802 */ /* 0x000fce0000000f00 */
[----:B-1----:R-:W-:Y:S05]  /*9d40*/  CALL.REL.NOINC `($__internal_0_$__cuda_sm20_rcp_rn_f32_slowpath) ;  /* 0x0000004c00747944 */ /* 0x002fea0003c00000 */
[----:B------:R-:W-:Y:S01]  /*9d50*/  MOV R11, R0 ;  /* 0x00000000000b7202 */ /* 0x000fe20000000f00 */
[----:B------:R-:W-:Y:S06]  /*9d60*/  BRA `(.L_x_62) ;  /* 0x0000000000107947 */ /* 0x000fec0003800000 */
.L_x_61:
[----:B------:R-:W2:Y:S02]  /*9d70*/  MUFU.RCP R11, R10 ;  /* 0x0000000a000b7308 */ /* 0x000ea40000001000 */
[----:B--2---:R-:W-:-:S04]  /*9d80*/  FFMA R0, R10, R11, -1 ;  /* 0xbf8000000a007423 */ /* 0x004fc8000000000b */
[----:B------:R-:W-:-:S04]  /*9d90*/  FADD.FTZ R0, -R0, -RZ ;  /* 0x800000ff00007221 */ /* 0x000fc80000010100 */
[----:B------:R-:W-:-:S07]  /*9da0*/  FFMA R11, R11, R0, R11 ;  /* 0x000000000b0b7223 */ /* 0x000fce000000000b */
.L_x_62:
[----:B------:R-:W-:Y:S05]  /*9db0*/  BSYNC B1 ;  /* 0x0000000000017941 */ /* 0x000fea0003800000 */
.L_x_60:
[----:B------:R-:W-:Y:S01]  /*9dc0*/  FSETP.GEU.AND P0, PT, |R10|, 1.175494350822287508e-38, PT ;  /* 0x008000000a00780b */ /* 0x000fe20003f0e200 */
[----:B------:R-:W-:-:S12]  /*9dd0*/  ULDC UR4, c[0x0][0x600] ;  /* 0x0001800000047ab9 */ /* 0x000fd80000000800 */
[----:B------:R-:W-:-:S04]  /*9de0*/  @!P0 FMUL R10, R10, 16777216 ;  /* 0x4b8000000a0a8820 */ /* 0x000fc80000400000 */
[----:B------:R-:W2:Y:S02]  /*9df0*/  MUFU.LG2 R0, R10 ;  /* 0x0000000a00007308 */ /* 0x000ea40000000c00 */
[----:B--2---:R-:W-:-:S04]  /*9e00*/  @!P0 FADD R0, R0, -24 ;  /* 0xc1c0000000008421 */ /* 0x004fc80000000000 */
[----:B------:R-:W-:-:S04]  /*9e10*/  FMUL R3, R0, 0.69314718246459960938 ;  /* 0x3f31721800037820 */ /* 0x000fc80000400000 */
[----:B------:R-:W-:-:S07]  /*9e20*/  FFMA R8, R4, UR4, R3 ;  /* 0x0000000404087c23 */ /* 0x000fce0008000003 */
.L_x_59:
[----:B------:R-:W-:Y:S05]  /*9e30*/  BSYNC B0 ;  /* 0x0000000000007941 */ /* 0x000fea0003800000 */
.L_x_58:
[----:B------:R-:W-:Y:S01]  /*9e40*/  R2UR UR5, R5 ;  /* 0x00000000050572ca */ /* 0x000fe200000e0000 */
[----:B------:R-:W-:Y:S01]  /*9e50*/  UISETP.NE.AND UP0, UPT, UR61, 0x1, UPT ;  /* 0x000000013d00788c */ /* 0x000fe2000bf05270 */
[----:B------:R-:W-:Y:S01]  /*9e60*/  SHF.L.U32 R0, R168, 0x1f, RZ ;  /* 0x0000001fa8007819 */ /* 0x000fe200000006ff */
[----:B------:R-:W-:Y:S01]  /*9e70*/  UISETP.NE.AND UP1, UPT, UR61, 0x2, UPT ;  /* 0x000000023d00788c */ /* 0x000fe2000bf25270 */
[----:B------:R-:W-:Y:S01]  /*9e80*/  LOP3.LUT P0, RZ, R2, 0x3, RZ, 0xc0, !PT ;  /* 0x0000000302ff7812 */ /* 0x000fe2000780c0ff */
[----:B------:R-:W-:Y:S02]  /*9e90*/  ULDC UR4, c[0x0][0x608] ;  /* 0x0001820000047ab9 */ /* 0x000fe40000000800 */
[----:B------:R-:W-:-:S04]  /*9ea0*/  FMUL R11, R11, UR4 ;  /* 0x000000040b0b7c20 */ /* 0x000fc80008400000 */
[-C--:B------:R-:W-:Y:S01]  /*9eb0*/  FMUL R154, R154, R11.reuse ;  /* 0x0000000b9a9a7220 */ /* 0x080fe20000400000 */
[----:B------:R-:W-:Y:S01]  /*9ec0*/  @!UP0 ULOP3.LUT UP2, URZ, UR45, 0x2, URZ, 0xc0, !UPT ;  /* 0x000000022d3f8892 */ /* 0x000fe2000f84c03f */
[----:B------:R-:W2:Y:S01]  /*9ed0*/  SYNCS.PHASECHK.TRANS64.TRYWAIT P1, [UR5+0x8], R0 ;  /* 0x00000800ff0075a7 */ /* 0x000ea20008020145 */
[----:B------:R-:W-:Y:S01]  /*9ee0*/  @!UP0 ULOP3.LUT UR45, UR45, 0x1, URZ, 0xc0, !UPT ;  /* 0x000000012d2d8892 */ /* 0x000fe2000f8ec03f */
[-C--:B------:R-:W-:Y:S01]  /*9ef0*/  FMUL R155, R155, R11.reuse ;  /* 0x0000000b9b9b7220 */ /* 0x080fe20000400000 */
[----:B------:R-:W-:Y:S01]  /*9f00*/  @!UP0 USEL UR4, URZ, 0x1, UP2 ;  /* 0x000000013f048887 */ /* 0x000fe20009000000 */
[-C--:B------:R-:W-:Y:S01]  /*9f10*/  FMUL R158, R158, R11.reuse ;  /* 0x0000000b9e9e7220 */ /* 0x080fe20000400000 */
[----:B------:R-:W-:Y:S01]  /*9f20*/  @!UP1 UIADD3 UR5, UR45, 0x1, URZ ;  /* 0x000000012d059890 */ /* 0x000fe2000fffe03f */
[-C--:B------:R-:W-:Y:S01]  /*9f30*/  FMUL R159, R159, R11.reuse ;  /* 0x0000000b9f9f7220 */ /* 0x080fe20000400000 */
[----:B------:R-:W-:Y:S01]  /*9f40*/  @!UP0 ULOP3.LUT UR60, UR60, UR4, URZ, 0x3c, !UPT ;  /* 0x000000043c3c8292 */ /* 0x000fe2000f8e3c3f */
[-C--:B------:R-:W-:Y:S01]  /*9f50*/  FMUL R162, R162, R11.reuse ;  /* 0x0000000ba2a27220 */ /* 0x080fe20000400000 */
[----:B------:R-:W-:Y:S01]  /*9f60*/  @!UP1 UISETP.GT.U32.AND UP2, UPT, UR5, 0x1, UPT ;  /* 0x000000010500988c */ /* 0x000fe2000bf44070 */
[-C--:B------:R-:W-:Y:S01]  /*9f70*/  FMUL R163, R163, R11.reuse ;  /* 0x0000000ba3a37220 */ /* 0x080fe20000400000 */
[----:B------:R-:W-:Y:S01]  /*9f80*/  @!UP1 ULOP3.LUT UR45, UR45, 0x1, URZ, 0xc, !UPT ;  /* 0x000000012d2d9892 */ /* 0x000fe2000f8e0c3f */
[-C--:B------:R-:W-:Y:S01]  /*9f90*/  FMUL R166, R166, R11.reuse ;  /* 0x0000000ba6a67220 */ /* 0x080fe20000400000 */
[----:B------:R-:W-:Y:S01]  /*9fa0*/  @!UP1 USEL UR4, URZ, 0x1, !UP2 ;  /* 0x000000013f049887 */ /* 0x000fe2000d000000 */
[-C--:B------:R-:W-:Y:S01]  /*9fb0*/  FMUL R167, R167, R11.reuse ;  /* 0x0000000ba7a77220 */ /* 0x080fe20000400000 */
[-C--:B------:R-:W-:Y:S01]  /*9fc0*/  FMUL R138, R138, R11.reuse ;  /* 0x0000000b8a8a7220 */ /* 0x080fe20000400000 */
[-C--:B------:R-:W-:Y:S01]  /*9fd0*/  FMUL R139, R139, R11.reuse ;  /* 0x0000000b8b8b7220 */ /* 0x080fe20000400000 */
[----:B------:R-:W-:Y:S01]  /*9fe0*/  @!UP1 ULOP3.LUT UR60, UR60, UR4, URZ, 0x3c, !UPT ;  /* 0x000000043c3c9292 */ /* 0x000fe2000f8e3c3f */
        /* <DEDUP_REMOVED lines=30> */
[----:B--2---:R-:W-:Y:S06]  /*a1d0*/  @!P1 BRA `(.L_x_63) ;  /* 0x0000004400549947 */ /* 0x004fec0003800000 */
.L_x_137:
[----:B------:R-:W-:Y:S01]  /*a1e0*/  R2UR UR4, R14 ;  /* 0x000000000e0472ca */ /* 0x000fe200000e0000 */
[----:B------:R-:W-:-:S12]  /*a1f0*/  BSSY B0, `(.L_x_64) ;  /* 0x000001c000007945 */ /* 0x000fd80003800000 */
[----:B------:R-:W-:Y:S01]  /*a200*/  USHF.L.U32 UR42, UR4, 0x6, URZ ;  /* 0x00000006042a7899 */ /* 0x000fe2000800063f */
[----:B------:R-:W-:Y:S11]  /*a210*/  @P0 BRA `(.L_x_65) ;  /* 0x0000000000640947 */ /* 0x000ff60003800000 */
[----:B------:R-:W3:Y:S01]  /*a220*/  LDC R6, c[0x0][0xa10] ;  /* 0x00028400ff067b82 */ /* 0x000ee20000000800 */
[----:B--2---:R-:W-:Y:S01]  /*a230*/  LOP3.LUT R0, R2, 0x60, RZ, 0xc0, !PT ;  /* 0x0000006002007812 */ /* 0x004fe200078ec0ff */
[----:B------:R-:W-:Y:S01]  /*a240*/  ULDC UR4, c[0x0][0x288] ;  /* 0x0000a20000047ab9 */ /* 0x000fe20000000800 */
[----:B------:R-:W-:Y:S01]  /*a250*/  SHF.R.U32.HI R3, RZ, 0x2, R2 ;  /* 0x00000002ff037819 */ /* 0x000fe20000011602 */
[----:B------:R-:W-:Y:S01]  /*a260*/  ULDC.64 UR6, c[0x0][0x208] ;  /* 0x0000820000067ab9 */ /* 0x000fe20000000a00 */
[----:B------:R-:W-:Y:S02]  /*a270*/  SHF.R.U32.HI R0, RZ, 0x5, R0 ;  /* 0x00000005ff007819 */ /* 0x000fe40000011600 */
[----:B------:R-:W-:Y:S01]  /*a280*/  IADD3 R7, RZ, -UR46, RZ ;  /* 0x8000002eff077c10 */ /* 0x000fe2000fffe0ff */
[----:B------:R-:W2:Y:S01]  /*a290*/  LDC.64 R4, c[0x0][0x688] ;  /* 0x0001a200ff047b82 */ /* 0x000ea20000000a00 */
[----:B------:R-:W-:Y:S02]  /*a2a0*/  LOP3.LUT R3, R3, 0x7, RZ, 0xc0, !PT ;  /* 0x0000000703037812 */ /* 0x000fe400078ec0ff */
[----:B------:R-:W-:-:S04]  /*a2b0*/  SHF.L.U32 R0, R0, 0x4, RZ ;  /* 0x0000000400007819 */ /* 0x000fc800000006ff */
[----:B------:R-:W-:Y:S01]  /*a2c0*/  LOP3.LUT R3, R0, 0xfffffff0, R3, 0xe2, !PT ;  /* 0xfffffff000037812 */ /* 0x000fe200078ee203 */
[----:B---3--:R-:W-:-:S03]  /*a2d0*/  IMAD R7, R6, R7, UR47 ;  /* 0x0000002f06077e24 */ /* 0x008fc6000f8e0207 */
[----:B------:R-:W-:-:S04]  /*a2e0*/  IADD3 R6, R3, UR42, RZ ;  /* 0x0000002a03067c10 */ /* 0x000fc8000fffe0ff */
[C---:B------:R-:W-:Y:S02]  /*a2f0*/  IADD3 R0, R6.reuse, 0x8, RZ ;  /* 0x0000000806007810 */ /* 0x040fe40007ffe0ff */
[----:B------:R-:W-:Y:S01]  /*a300*/  ISETP.GE.U32.AND P0, PT, R6, UR4, PT ;  /* 0x0000000406007c0c */ /* 0x000fe2000bf06070 */
[----:B--2---:R-:W-:Y:S01]  /*a310*/  IMAD R4, R7, R4, UR42 ;  /* 0x0000002a07047e24 */ /* 0x004fe2000f8e0204 */
[----:B------:R-:W-:Y:S01]  /*a320*/  ISETP.GE.U32.AND P1, PT, R0, UR4, PT ;  /* 0x0000000400007c0c */ /* 0x000fe2000bf26070 */
[----:B------:R-:W-:Y:S02]  /*a330*/  ULDC.64 UR4, c[0x0][0x680] ;  /* 0x0001a00000047ab9 */ /* 0x000fe40000000a00 */
[----:B------:R-:W-:-:S05]  /*a340*/  IMAD R4, R5, UR44, R4 ;  /* 0x0000002c05047c24 */ /* 0x000fca000f8e0204 */
[----:B------:R-:W-:-:S04]  /*a350*/  IADD3 R3, P2, R3, R4, RZ ;  /* 0x0000000403037210 */ /* 0x000fc80007f5e0ff */
[----:B------:R-:W-:Y:S02]  /*a360*/  LEA.HI.X.SX32 R0, R4, RZ, 0x1, P2 ;  /* 0x000000ff04007211 */ /* 0x000fe400010f0eff */
[----:B------:R-:W-:-:S04]  /*a370*/  LEA R4, P2, R3, UR4, 0x2 ;  /* 0x0000000403047c11 */ /* 0x000fc8000f8410ff */
[----:B------:R-:W-:-:S05]  /*a380*/  LEA.HI.X R5, R3, UR5, R0, 0x2, P2 ;  /* 0x0000000503057c11 */ /* 0x000fca00090f1400 */
[----:B------:R3:W-:Y:S04]  /*a390*/  @!P0 STG.E desc[UR6][R4.64], R9 ;  /* 0x0000000904008986 */ /* 0x0007e8000c101906 */
[----:B------:R3:W-:Y:S02]  /*a3a0*/  @!P1 STG.E desc[UR6][R4.64+0x20], R8 ;  /* 0x0000200804009986 */ /* 0x0007e4000c101906 */
.L_x_65:
[----:B------:R-:W-:Y:S05]  /*a3b0*/  BSYNC B0 ;  /* 0x0000000000007941 */ /* 0x000fea0003800000 */
.L_x_64:
[----:B------:R-:W-:Y:S01]  /*a3c0*/  ULDC.64 UR4, c[0x0][0x730] ;  /* 0x0001cc0000047ab9 */ /* 0x000fe20000000a00 */
[-C--:B------:R-:W-:Y:S01]  /*a3d0*/  FMUL R74, R74, R11.reuse ;  /* 0x0000000b4a4a7220 */ /* 0x080fe20000400000 */
[----:B------:R-:W-:Y:S01]  /*a3e0*/  ISETP.NE.U32.AND P0, PT, RZ, UR4, PT ;  /* 0x00000004ff007c0c */ /* 0x000fe2000bf05070 */
[-C--:B------:R-:W-:Y:S01]  /*a3f0*/  FMUL R75, R75, R11.reuse ;  /* 0x0000000b4b4b7220 */ /* 0x080fe20000400000 */
[-C--:B------:R-:W-:Y:S01]  /*a400*/  FMUL R78, R78, R11.reuse ;  /* 0x0000000b4e4e7220 */ /* 0x080fe20000400000 */
[-C--:B------:R-:W-:Y:S01]  /*a410*/  FMUL R79, R79, R11.reuse ;  /* 0x0000000b4f4f7220 */ /* 0x080fe20000400000 */
[----:B------:R-:W-:Y:S01]  /*a420*/  ISETP.NE.AND.EX P0, PT, RZ, UR5, PT, P0 ;  /* 0x00000005ff007c0c */ /* 0x000fe2000bf05300 */
        /* <DEDUP_REMOVED lines=12> */
[----:B------:R-:W-:Y:S06]  /*a4f0*/  @P0 BRA `(.L_x_66) ;  /* 0x0000000000280947 */ /* 0x000fec0003800000 */
[----:B------:R-:W-:Y:S02]  /*a500*/  ULDC.64 UR4, c[0x0][0x728] ;  /* 0x0001ca0000047ab9 */ /* 0x000fe40000000a00 */
[----:B------:R-:W-:-:S04]  /*a510*/  ISETP.NE.U32.AND P0, PT, RZ, UR4, PT ;  /* 0x00000004ff007c0c */ /* 0x000fc8000bf05070 */
[----:B------:R-:W-:-:S13]  /*a520*/  ISETP.NE.AND.EX P0, PT, RZ, UR5, PT, P0 ;  /* 0x00000005ff007c0c */ /* 0x000fda000bf05300 */
[----:B------:R-:W-:Y:S05]  /*a530*/  @!P0 BRA `(.L_x_67) ;  /* 0x0000000000108947 */ /* 0x000fea0003800000 */
[----:B---3--:R-:W3:Y:S01]  /*a540*/  LDC.64 R4, c[0x0][0x728] ;  /* 0x0001ca00ff047b82 */ /* 0x008ee20000000a00 */
[----:B------:R-:W-:Y:S02]  /*a550*/  ULDC.64 UR4, c[0x0][0x208] ;  /* 0x0000820000047ab9 */ /* 0x000fe40000000a00 */
[----:B---3--:R4:W5:Y:S01]  /*a560*/  LDG.E R19, desc[UR4][R4.64] ;  /* 0x0000000404137981 */ /* 0x008962000c1e1900 */
[----:B------:R-:W-:Y:S05]  /*a570*/  BRA `(.L_x_66) ;  /* 0x0000000000087947 */ /* 0x000fea0003800000 */
.L_x_67:
[----:B------:R-:W-:Y:S02]  /*a580*/  ULDC UR4, c[0x0][0x720] ;  /* 0x0001c80000047ab9 */ /* 0x000fe40000000800 */
[----:B------:R-:W-:-:S07]  /*a590*/  MOV R19, UR4 ;  /* 0x0000000400137c02 */ /* 0x000fce0008000f00 */
.L_x_66:
[----:B--2---:R-:W-:-:S04]  /*a5a0*/  MOV R0, RZ ;  /* 0x000000ff00007202 */ /* 0x004fc80000000f00 */
[----:B------:R-:W-:-:S13]  /*a5b0*/  LOP3.LUT P0, RZ, R0, 0x1bf, RZ, 0xc0, !PT ;  /* 0x000001bf00ff7812 */ /* 0x000fda000780c0ff */
[----:B------:R-:W-:Y:S05]  /*a5c0*/  @!P0 BRA `(.L_x_68) ;  /* 0x0000000000408947 */ /* 0x000fea0003800000 */
[----:B------:R-:W-:Y:S01]  /*a5d0*/  MOV R14, 0x0 ;  /* 0x00000000000e7802 */ /* 0x000fe20000000f00 */
[----:B------:R-:W-:Y:S01]  /*a5e0*/  ULDC.64 UR4, c[0x4][0x70] ;  /* 0x01001c0000047ab9 */ /* 0x000fe20000000a00 */
[----:B------:R-:W-:Y:S01]  /*a5f0*/  ULDC.64 UR6, c[0x4][0x8] ;  /* 0x0100020000067ab9 */ /* 0x000fe20000000a00 */
[----:B---34-:R-:W-:Y:S02]  /*a600*/  MOV R4, UR4 ;  /* 0x0000000400047c02 */ /* 0x018fe40008000f00 */
[----:B------:R-:W-:Y:S01]  /*a610*/  MOV R5, UR5 ;  /* 0x0000000500057c02 */ /* 0x000fe20008000f00 */
[----:B------:R-:W2:Y:S01]  /*a620*/  LDC.64 R14, c[0x4][R14] ;  /* 0x010000000e0e7b82 */ /* 0x000ea20000000a00 */
[----:B------:R-:W-:Y:S01]  /*a630*/  ULDC.64 UR4, c[0x4][0x78] ;  /* 0x01001e0000047ab9 */ /* 0x000fe20000000a00 */
[----:B------:R-:W-:Y:S02]  /*a640*/  MOV R10, UR6 ;  /* 0x00000006000a7c02 */ /* 0x000fe40008000f00 */
[----:B------:R-:W-:-:S02]  /*a650*/  MOV R6, UR4 ;  /* 0x0000000400067c02 */ /* 0x000fc40008000f00 */
[----:B------:R-:W-:Y:S02]  /*a660*/  MOV R7, UR5 ;  /* 0x0000000500077c02 */ /* 0x000fe40008000f00 */
[----:B------:R-:W-:Y:S02]  /*a670*/  MOV R11, UR7 ;  /* 0x00000007000b7c02 */ /* 0x000fe40008000f00 */
[----:B------:R-:W-:Y:S02]  /*a680*/  MOV R8, 0x70 ;  /* 0x0000007000087802 */ /* 0x000fe40000000f00 */
[----:B------:R-:W-:Y:S02]  /*a690*/  MOV R12, 0x1 ;  /* 0x00000001000c7802 */ /* 0x000fe40000000f00 */
[----:B------:R-:W-:-:S07]  /*a6a0*/  MOV R13, RZ ;  /* 0x000000ff000d7202 */ /* 0x000fce0000000f00 */
[----:B------:R-:W-:-:S07]  /*a6b0*/  LEPC R20, `(.L_x_68) ;  /* 0x000000001014794e */ /* 0x000fce0000000000 */
[----:B-12--5:R-:W-:Y:S05]  /*a6c0*/  CALL.ABS.NOINC R14 ;  /* 0x000000000e007343 */ /* 0x026fea0003c00000 */
.L_x_68:
[----:B------:R-:W-:Y:S02]  /*a6d0*/  MOV R24, UR37 ;  /* 0x0000002500187c02 */ /* 0x000fe40008000f00 */
[----:B------:R-:W-:-:S05]  /*a6e0*/  MOV R3, UR61 ;  /* 0x0000003d00037c02 */ /* 0x000fca0008000f00 */
[----:B------:R-:W-:-:S05]  /*a6f0*/  IMAD R24, R3, 0x2200, R24 ;  /* 0x0000220003187824 */ /* 0x000fca00078e0218 */
[----:B------:R-:W-:-:S04]  /*a700*/  IADD3 R25, R24, 0x2ee00, RZ ;  /* 0x0002ee0018197810 */ /* 0x000fc80007ffe0ff */
        /* <DEDUP_REMOVED lines=18> */
.L_x_69:
[C---:B------:R-:W-:Y:S01]  /*a830*/  SHF.L.U32 R0, R2.reuse, 0x4, RZ ;  /* 0x0000000402007819 */ /* 0x040fe200000006ff */
[----:B------:R-:W-:Y:S01]  /*a840*/  ULDC.64 UR4, c[0x0][0x730] ;  /* 0x0001cc0000047ab9 */ /* 0x000fe20000000a00 */
[----:B------:R-:W-:Y:S02]  /*a850*/  SHF.L.U32 R3, R2, 0x5, RZ ;  /* 0x0000000502037819 */ /* 0x000fe400000006ff */
[----:B------:R-:W-:Y:S02]  /*a860*/  LOP3.LUT R0, R0, 0x600, RZ, 0xc0, !PT ;  /* 0x0000060000007812 */ /* 0x000fe400078ec0ff */
[----:B---34-:R-:W-:Y:S02]  /*a870*/  SHF.R.U32.HI R5, RZ, 0x1, R2 ;  /* 0x00000001ff057819 */ /* 0x018fe40000011602 */
[----:B------:R-:W-:Y:S02]  /*a880*/  LOP3.LUT R4, R3, 0xc0, RZ, 0xc0, !PT ;  /* 0x000000c003047812 */ /* 0x000fe400078ec0ff */
[----:B------:R-:W-:-:S02]  /*a890*/  LOP3.LUT R0, R0, 0x20, R3, 0xf8, !PT ;  /* 0x0000002000007812 */ /* 0x000fc400078ef803 */
[----:B------:R-:W-:Y:S02]  /*a8a0*/  LOP3.LUT R5, R4, 0x8, R5, 0xf8, !PT ;  /* 0x0000000804057812 */ /* 0x000fe400078ef805 */
[----:B------:R-:W-:Y:S02]  /*a8b0*/  LOP3.LUT R4, R0, 0x100, R3, 0xf8, !PT ;  /* 0x0000010000047812 */ /* 0x000fe400078ef803 */
[----:B------:R-:W-:Y:S02]  /*a8c0*/  LOP3.LUT R0, R2, 0x7f, RZ, 0xc0, !PT ;  /* 0x0000007f02007812 */ /* 0x000fe400078ec0ff */
[----:B------:R-:W-:Y:S01]  /*a8d0*/  ISETP.NE.U32.AND P0, PT, RZ, UR4, PT ;  /* 0x00000004ff007c0c */ /* 0x000fe2000bf05070 */
[----:B------:R-:W-:Y:S01]  /*a8e0*/  ULDC UR4, c[0x0][0x720] ;  /* 0x0001c80000047ab9 */ /* 0x000fe20000000800 */
[----:B------:R-:W-:Y:S02]  /*a8f0*/  IADD3 R0, R0, 0x1f, RZ ;  /* 0x0000001f00007810 */ /* 0x000fe40007ffe0ff */
[----:B------:R-:W-:-:S02]  /*a900*/  SHF.L.U32 R6, R2, 0x2, RZ ;  /* 0x0000000202067819 */ /* 0x000fc400000006ff */
[----:B------:R-:W-:Y:S02]  /*a910*/  ISETP.NE.AND.EX P0, PT, RZ, UR5, PT, P0 ;  /* 0x00000005ff007c0c */ /* 0x000fe4000bf05300 */
[----:B------:R-:W-:Y:S02]  /*a920*/  ISETP.GT.U32.AND P1, PT, R0, 0x3e, PT ;  /* 0x0000003e0000780c */ /* 0x000fe40003f24070 */
[----:B------:R-:W-:Y:S02]  /*a930*/  LOP3.LUT R5, R5, 0x18, R6, 0x78, !PT ;  /* 0x0000001805057812 */ /* 0x000fe400078e7806 */
[----:B-----5:R-:W-:Y:S02]  /*a940*/  FSEL R3, R19, UR4, !P0 ;  /* 0x0000000413037c08 */ /* 0x020fe4000c000000 */
[----:B------:R-:W-:Y:S02]  /*a950*/  LOP3.LUT R0, R4, R5, RZ, 0xfc, !PT ;  /* 0x0000000504007212 */ /* 0x000fe400078efcff */
[----:B------:R-:W-:Y:S01]  /*a960*/  LOP3.LUT P0, RZ, R2, 0x4, RZ, 0xc0, !PT ;  /* 0x0000000402ff7812 */ /* 0x000fe2000780c0ff */
        /* <DEDUP_REMOVED lines=16> */
[----:B------:R-:W-:Y:S01]  /*aa70*/  MOV R20, 0x20 ;  /* 0x0000002000147802 */ /* 0x000fe20000000f00 */
        /* <DEDUP_REMOVED lines=104> */
[----:B------:R-:W-:Y:S02]  /*b100*/  SEL R20, R20, 0xffffffe0, !P0 ;  /* 0xffffffe014147807 */ /* 0x000fe40004000000 */
[C---:B------:R-:W-:Y:S02]  /*b110*/  LEA R25, R0.reuse, R25, 0x1 ;  /* 0x0000001900197211 */ /* 0x040fe400078e08ff */
[----:B------:R-:W-:Y:S01]  /*b120*/  LEA R3, R0, R24, 0x1 ;  /* 0x0000001800037211 */ /* 0x000fe200078e08ff */
[----:B------:R-:W-:Y:S06]  /*b130*/  @P1 BRA `(.L_x_70) ;  /* 0x0000000000041947 */ /* 0x000fec0003800000 */
[----:B------:R-:W-:-:S04]  /*b140*/  DEPBAR.LE SB0, 0x1 ;  /* 0x000080400000791a */ /* 0x000fc80000000000 */
.L_x_70:
[----:B------:R-:W-:Y:S05]  /*b150*/  WARPSYNC.ALL ;  /* 0x0000000000007948 */ /* 0x000fea0003800000 */
[----:B------:R-:W-:Y:S01]  /*b160*/  BAR.SYNC.DEFER_BLOCKING 0x1, 0x80 ;  /* 0x0042000000007b1d */ /* 0x000fe20000010000 */
[----:B------:R-:W-:Y:S02]  /*b170*/  IADD3 R0, R25, R20, RZ ;  /* 0x0000001419007210 */ /* 0x000fe40007ffe0ff */
[----:B------:R-:W-:Y:S02]  /*b180*/  F2FP.F16.F32.PACK_AB R14, R14, R15 ;  /* 0x0000000f0e0e723e */ /* 0x000fe400000000ff */
[----:B------:R-:W-:Y:S01]  /*b190*/  F2FP.F16.F32.PACK_AB R12, R137, R136 ;  /* 0x00000088890c723e */ /* 0x000fe200000000ff */
[----:B------:R-:W-:Y:S01]  /*b1a0*/  BSSY B0, `(.L_x_71) ;  /* 0x000001e000007945 */ /* 0x000fe20003800000 */
[----:B------:R-:W-:-:S02]  /*b1b0*/  F2FP.F16.F32.PACK_AB R13, R13, R138 ;  /* 0x0000008a0d0d723e */ /* 0x000fc400000000ff */
[----:B------:R-:W-:Y:S02]  /*b1c0*/  F2FP.F16.F32.PACK_AB R15, R143, R142 ;  /* 0x0000008e8f0f723e */ /* 0x000fe400000000ff */
[----:B------:R-:W-:Y:S02]  /*b1d0*/  F2FP.F16.F32.PACK_AB R28, R28, R21 ;  /* 0x000000151c1c723e */ /* 0x000fe400000000ff */
[----:B------:R-:W-:Y:S02]  /*b1e0*/  F2FP.F16.F32.PACK_AB R29, R29, R146 ;  /* 0x000000921d1d723e */ /* 0x000fe400000000ff */
[----:B------:R-:W-:Y:S02]  /*b1f0*/  F2FP.F16.F32.PACK_AB R30, R30, R27 ;  /* 0x0000001b1e1e723e */ /* 0x000fe400000000ff */
[----:B------:R-:W-:Y:S02]  /*b200*/  F2FP.F16.F32.PACK_AB R31, R31, R150 ;  /* 0x000000961f1f723e */ /* 0x000fe400000000ff */
[----:B------:R-:W-:Y:S01]  /*b210*/  IADD3 R20, R20, 0x1000, R25 ;  /* 0x0000100014147810 */ /* 0x000fe20007ffe019 */
[----:B------:R2:W-:Y:S04]  /*b220*/  STSM.16.M88.4 [R3+0x2ee00], R4 ;  /* 0x02ee000403007844 */ /* 0x0005e80000000200 */
[----:B------:R2:W-:Y:S01]  /*b230*/  STSM.16.M88.4 [R0], R8 ;  /* 0x0000000800007844 */ /* 0x0005e20000000200 */
[----:B------:R-:W-:Y:S01]  /*b240*/  @!PT LDS RZ, [RZ] ;  /* 0x00000000fffff984 */ /* 0x000fe20000000800 */
[----:B------:R-:W-:Y:S01]  /*b250*/  @!PT LDS RZ, [RZ] ;  /* 0x00000000fffff984 */ /* 0x000fe20000000800 */
[----:B------:R-:W-:Y:S01]  /*b260*/  @!PT LDS RZ, [RZ] ;  /* 0x00000000fffff984 */ /* 0x000fe20000000800 */
[----:B------:R-:W-:Y:S01]  /*b270*/  @!PT LDS RZ, [RZ] ;  /* 0x00000000fffff984 */ /* 0x000fe20000000800 */
[----:B------:R3:W-:Y:S06]  /*b280*/  MEMBAR.ALL.CTA ;  /* 0x0000000000007992 */ /* 0x0007ec0000008000 */
[----:B---3--:R-:W3:Y:S02]  /*b290*/  FENCE.VIEW.ASYNC.S ;  /* 0x00000000000073c6 */ /* 0x008ee40000000000 */
[----:B---3--:R-:W-:Y:S06]  /*b2a0*/  BAR.SYNC.DEFER_BLOCKING 0x1, 0x80 ;  /* 0x0042000000007b1d */ /* 0x008fec0000010000 */
[----:B------:R-:W-:Y:S05]  /*b2b0*/  @P1 BRA `(.L_x_72) ;  /* 0x0000000000301947 */ /* 0x000fea0003800000 */
[----:B------:R-:W-:Y:S01]  /*b2c0*/  R2UR UR40, R24 ;  /* 0x00000000182872ca */ /* 0x000fe200000e0000 */
[----:B------:R-:W-:Y:S01]  /*b2d0*/  ULDC.64 UR8, c[0x0][0x198] ;  /* 0x0000660000087ab9 */ /* 0x000fe20000000a00 */
[----:B------:R-:W-:Y:S02]  /*b2e0*/  UIADD3 UR43, -UR46, URZ, URZ ;  /* 0x0000003f2e2b7290 */ /* 0x000fe4000fffe13f */
[----:B------:R-:W-:Y:S01]  /*b2f0*/  UIADD3 UR6, UP0, UR8, 0x670, URZ ;  /* 0x0000067008067890 */ /* 0x000fe2000ff1e03f */
[----:B------:R-:W-:Y:S01]  /*b300*/  ULDC UR4, c[0x0][0xa10] ;  /* 0x0002840000047ab9 */ /* 0x000fe20000000800 */
[----:B------:R-:W-:Y:S01]  /*b310*/  UMOV UR41, URZ ;  /* 0x0000003f00297c82 */ /* 0x000fe20008000000 */
[----:B------:R-:W-:Y:S02]  /*b320*/  UIMAD UR43, UR4, UR43, UR47 ;  /* 0x0000002b042b72a4 */ /* 0x000fe4000f8e022f */
[----:B------:R-:W-:-:S04]  /*b330*/  UIADD3.X UR7, URZ, UR9, URZ, UP0, !UPT ;  /* 0x000000093f077290 */ /* 0x000fc800087fe43f */
[----:B------:R-:W-:-:S09]  /*b340*/  UIADD3 UR40, UR40, 0x2ee00, URZ ;  /* 0x0002ee0028287890 */ /* 0x000fd2000fffe03f */
[----:B------:R3:W-:Y:S01]  /*b350*/  UTMASTG.4D [UR40], [UR6] ;  /* 0x00000028060073b5 */ /* 0x0007e20008018000 */
[----:B------:R0:W-:Y:S01]  /*b360*/  UTMACMDFLUSH ;  /* 0x00000000000079b7 */ /* 0x0001e20000000000 */
[----:B---3--:R-:W-:-:S04]  /*b370*/  DEPBAR.LE SB0, 0x1 ;  /* 0x000080400000791a */ /* 0x008fc80000000000 */
.L_x_72:
[----:B------:R-:W-:Y:S05]  /*b380*/  BSYNC B0 ;  /* 0x0000000000007941 */ /* 0x000fea0003800000 */
.L_x_71:
[----:B------:R-:W-:Y:S01]  /*b390*/  BAR.SYNC.DEFER_BLOCKING 0x1, 0x80 ;  /* 0x0042000000007b1d */ /* 0x000fe20000010000 */
[----:B--2---:R-:W-:Y:S02]  /*b3a0*/  F2FP.F16.F32.PACK_AB R4, R121, R120 ;  /* 0x000000787904723e */ /* 0x004fe400000000ff */
[----:B------:R-:W-:Y:S02]  /*b3b0*/  F2FP.F16.F32.PACK_AB R5, R123, R122 ;  /* 0x0000007a7b05723e */ /* 0x000fe400000000ff */
[----:B------:R-:W-:Y:S01]  /*b3c0*/  F2FP.F16.F32.PACK_AB R6, R125, R124 ;  /* 0x0000007c7d06723e */ /* 0x000fe200000000ff */
[----:B------:R-:W-:Y:S01]  /*b3d0*/  BSSY B0, `(.L_x_73) ;  /* 0x000001e000007945 */ /* 0x000fe20003800000 */
[----:B------:R-:W-:Y:S02]  /*b3e0*/  F2FP.F16.F32.PACK_AB R7, R127, R126 ;  /* 0x0000007e7f07723e */ /* 0x000fe400000000ff */
[----:B------:R-:W-:Y:S02]  /*b3f0*/  F2FP.F16.F32.PACK_AB R8, R129, R128 ;  /* 0x000000808108723e */ /* 0x000fe400000000ff */
[----:B------:R-:W-:-:S02]  /*b400*/  F2FP.F16.F32.PACK_AB R9, R131, R130 ;  /* 0x000000828309723e */ /* 0x000fc400000000ff */
[----:B------:R-:W-:Y:S02]  /*b410*/  F2FP.F16.F32.PACK_AB R10, R133, R132 ;  /* 0x00000084850a723e */ /* 0x000fe400000000ff */
[----:B------:R-:W-:Y:S01]  /*b420*/  F2FP.F16.F32.PACK_AB R11, R135, R134 ;  /* 0x00000086870b723e */ /* 0x000fe200000000ff */
        /* <DEDUP_REMOVED lines=15> */
[----:B------:R-:W-:Y:S01]  /*b520*/  UMOV UR9, 0x20 ;  /* 0x0000002000097882 */ /* 0x000fe20000000000 */
[----:B------:R-:W-:Y:S02]  /*b530*/  UIMAD UR11, UR4, UR11, UR47 ;  /* 0x0000000b040b72a4 */ /* 0x000fe4000f8e022f */
[----:B------:R-:W-:Y:S01]  /*b540*/  UIADD3.X UR7, URZ, UR13, URZ, UP0, !UPT ;  /* 0x0000000d3f077290 */ /* 0x000fe200087fe43f */
[----:B------:R-:W-:-:S03]  /*b550*/  UMOV UR10, UR42 ;  /* 0x0000002a000a7c82 */ /* 0x000fc60008000000 */
[----:B------:R-:W-:Y:S01]  /*b560*/  UIADD3 UR8, UR8, 0x2fe00, URZ ;  /* 0x0002fe0008087890 */ /* 0x000fe2000fffe03f */
[----:B------:R-:W-:-:S08]  /*b570*/  UMOV UR12, UR44 ;  /* 0x0000002c000c7c82 */ /* 0x000fd00008000000 */
[----:B------:R3:W-:Y:S01]  /*b580*/  UTMASTG.4D [UR8], [UR6] ;  /* 0x00000008060073b5 */ /* 0x0007e20008018000 */
[----:B------:R0:W-:Y:S01]  /*b590*/  UTMACMDFLUSH ;  /* 0x00000000000079b7 */ /* 0x0001e20000000000 */
[----:B---3--:R-:W-:-:S04]  /*b5a0*/  DEPBAR.LE SB0, 0x1 ;  /* 0x000080400000791a */ /* 0x008fc80000000000 */
.L_x_74:
[----:B------:R-:W-:Y:S05]  /*b5b0*/  BSYNC B0 ;  /* 0x0000000000007941 */ /* 0x000fea0003800000 */
.L_x_73:
        /* <DEDUP_REMOVED lines=10> */
[----:B------:R2:W-:Y:S04]  /*b660*/  STSM.16.M88.4 [R25], R4 ;  /* 0x0000000419007844 */ /* 0x0005e80000000200 */
        /* <DEDUP_REMOVED lines=23> */
.L_x_76:
[----:B------:R-:W-:Y:S05]  /*b7e0*/  BSYNC B0 ;  /* 0x0000000000007941 */ /* 0x000fea0003800000 */
.L_x_75:
[----:B------:R-:W-:Y:S01]  /*b7f0*/  BAR.SYNC.DEFER_BLOCKING 0x1, 0x80 ;  /* 0x0042000000007b1d */ /* 0x000fe20000010000 */
[----:B------:R-:W-:Y:S02]  /*b800*/  F2FP.F16.F32.PACK_AB R96, R97, R96 ;  /* 0x000000606160723e */ /* 0x000fe400000000ff */
[----:B------:R-:W-:Y:S02]  /*b810*/  F2FP.F16.F32.PACK_AB R97, R99, R98 ;  /* 0x000000626361723e */ /* 0x000fe400000000ff */
[----:B--2---:R-:W-:Y:S01]  /*b820*/  F2FP.F16.F32.PACK_AB R4, R89, R88 ;  /* 0x000000585904723e */ /* 0x004fe200000000ff */
        /* <DEDUP_REMOVED lines=30> */
.L_x_78:
[----:B------:R-:W-:Y:S05]  /*ba10*/  BSYNC B0 ;  /* 0x0000000000007941 */ /* 0x000fea0003800000 */
.L_x_77:
[----:B------:R-:W-:Y:S01]  /*ba20*/  BAR.SYNC.DEFER_BLOCKING 0x1, 0x80 ;  /* 0x0042000000007b1d */ /* 0x000fe20000010000 */
[----:B------:R-:W-:Y:S02]  /*ba30*/  F2FP.F16.F32.PACK_AB R72, R73, R72 ;  /* 0x000000484948723e */ /* 0x000fe400000000ff */
        /* <DEDUP_REMOVED lines=15> */
[----:B----4-:R-:W4:Y:S02]  /*bb30*/  FENCE.VIEW.ASYNC.S ;  /* 0x00000000000073c6 */ /* 0x010f240000000000 */
[----:B----4-:R-:W-:Y:S06]  /*bb40*/  BAR.SYNC.DEFER_BLOCKING 0x1, 0x80 ;  /* 0x0042000000007b1d */ /* 0x010fec0000010000 */
        /* <DEDUP_REMOVED lines=14> */
[----:B----4-:R-:W-:-:S04]  /*bc30*/  DEPBAR.LE SB0, 0x1 ;  /* 0x000080400000791a */ /* 0x010fc80000000000 */
.L_x_80:
[----:B------:R-:W-:Y:S05]  /*bc40*/  BSYNC B0 ;  /* 0x0000000000007941 */ /* 0x000fea0003800000 */
.L_x_79:
        /* <DEDUP_REMOVED lines=17> */
[----:B-----5:R-:W5:Y:S02]  /*bd60*/  FENCE.VIEW.ASYNC.S ;  /* 0x00000000000073c6 */ /* 0x020f640000000000 */
[----:B-----5:R-:W-:Y:S06]  /*bd70*/  BAR.SYNC.DEFER_BLOCKING 0x1, 0x80 ;  /* 0x0042000000007b1d */ /* 0x020fec0000010000 */
        /* <DEDUP_REMOVED lines=14> */
[----:B-1----:R-:W-:-:S04]  /*be60*/  DEPBAR.LE SB0, 0x1 ;  /* 0x000080400000791a */ /* 0x002fc80000000000 */
.L_x_82:
[----:B------:R-:W-:Y:S05]  /*be70*/  BSYNC B0 ;  /* 0x0000000000007941 */ /* 0x000fea0003800000 */
.L_x_81:
[----:B------:R-:W-:Y:S06]  /*be80*/  BAR.SYNC.DEFER_BLOCKING 0x1, 0x80 ;  /* 0x0042000000007b1d */ /* 0x000fec0000010000 */
[----:B------:R-:W-:Y:S01]  /*be90*/  BSSY B0, `(.L_x_83) ;  /* 0x0000018000007945 */ /* 0x000fe20003800000 */
[----:B------:R1:W-:Y:S04]  /*bea0*/  STSM.16.M88.4 [R25], R56 ;  /* 0x0000003819007844 */ /* 0x0003e80000000200 */
        /* <DEDUP_REMOVED lines=20> */
[----:B------:R1:W-:Y:S02]  /*bff0*/  UTMASTG.4D [UR8], [UR6] ;  /* 0x00000008060073b5 */ /* 0x0003e40008018000 */
[----:B-1----:R0:W-:Y:S02]  /*c000*/  UTMACMDFLUSH ;  /* 0x00000000000079b7 */ /* 0x0021e40000000000 */
.L_x_84:
[----:B------:R-:W-:Y:S05]  /*c010*/  BSYNC B0 ;  /* 0x0000000000007941 */ /* 0x000fea0003800000 */
.L_x_83:
[----:B------:R-:W-:Y:S01]  /*c020*/  ULEA UR4, UR61, 0xfffffff8, 0x3 ;  /* 0xfffffff83d047891 */ /* 0x000fe2000f8e183f */
[----:B------:R-:W-:-:S04]  /*c030*/  DEPBAR.LE SB0, 0x0 ;  /* 0x000080000000791a */ /* 0x000fc80000000000 */
[----:B------:R-:W-:Y:S01]  /*c040*/  ULOP3.LUT UR4, UR4, 0x8, URZ, 0xc0, !UPT ;  /* 0x0000000804047892 */ /* 0x000fe2000f8ec03f */
[----:B------:R-:W-:-:S03]  /*c050*/  LOP3.LUT R168, R168, 0x1, RZ, 0x3c, !PT ;  /* 0x00000001a8a87812 */ /* 0x000fc600078e3cff */
[----:B------:R-:W-:-:S06]  /*c060*/  ULOP3.LUT UR4, UR4, 0x18, URZ, 0x3c, !UPT ;  /* 0x0000001804047892 */ /* 0x000fcc000f8e3c3f */
[----:B-1-3--:R-:W-:Y:S01]  /*c070*/  MOV R0, UR4 ;  /* 0x0000000400007c02 */ /* 0x00afe20008000f00 */
[----:B------:R-:W-:Y:S02]  /*c080*/  ULDC UR4, c[0x0][0xc] ;  /* 0x0000030000047ab9 */ /* 0x000fe40000000800 */
[----:B------:R-:W-:Y:S01]  /*c090*/  IADD3 R17, R17, UR4, RZ ;  /* 0x0000000411117c10 */ /* 0x000fe2000fffe0ff */
[----:B------:R-:W-:Y:S01]  /*c0a0*/  ULDC UR4, c[0x0][0xa00] ;  /* 0x0002800000047ab9 */ /* 0x000fe20000000800 */
[----:B------:R1:W-:Y:S02]  /*c0b0*/  SYNCS.ARRIVE.TRANS64.A1T0 RZ, [R0+UR37+0x35490], RZ ;  /* 0x035490ff00ff79a7 */ /* 0x0003e40008100025 */
[----:B------:R-:W-:-:S13]  /*c0c0*/  ISETP.GE.AND P0, PT, R17, UR4, PT ;  /* 0x0000000411007c0c */ /* 0x000fda000bf06270 */
[----:B-1----:R-:W-:Y:S05]  /*c0d0*/  @!P0 BRA `(.L_x_85) ;  /* 0xffffff4c00048947 */ /* 0x002fea000383ffff */
[----:B------:R-:W-:Y:S05]  /*c0e0*/  EXIT ;  /* 0x000000000000794d */ /* 0x000fea0003800000 */
.L_x_6:
[----:B------:R-:W-:-:S08]  /*c0f0*/  NOP ;  /* 0x0000000000007918 */ /* 0x000fd00000000000 */
[----:B------:R-:W2:-:S00]  /*c100*/  USETMAXREG.DEALLOC.CTAPOOL 0x18 ;  /* 0x00000018000079c8 */ /* 0x000e8000080e0500 */
[----:B------:R-:W-:-:S13]  /*c110*/  PLOP3.LUT P3, PT, PT, PT, UP0, 0x80, 0x0 ;  /* 0x000000000000781c */ /* 0x000fda0003f6f008 */
[----:B--2---:R-:W-:Y:S05]  /*c120*/  @!P3 BRA `(.L_x_86) ;  /* 0x0000000c0038b947 */ /* 0x004fea0003800000 */
[----:B------:R-:W-:-:S13]  /*c130*/  PLOP3.LUT P2, PT, PT, PT, UP1, 0x80, 0x0 ;  /* 0x000000000000781c */ /* 0x000fda0003f4f018 */
[----:B-1----:R-:W-:Y:S05]  /*c140*/  @P2 EXIT ;  /* 0x000000000000294d */ /* 0x002fea0003800000 */
[----:B------:R-:W-:Y:S02]  /*c150*/  ULDC UR4, c[0x0][0xa00] ;  /* 0x0002800000047ab9 */ /* 0x000fe40000000800 */
[----:B------:R-:W-:-:S13]  /*c160*/  ISETP.GE.AND P2, PT, R17, UR4, PT ;  /* 0x0000000411007c0c */ /* 0x000fda000bf46270 */
[----:B------:R-:W-:Y:S05]  /*c170*/  @P2 EXIT ;  /* 0x000000000000294d */ /* 0x000fea0003800000 */
[----:B------:R-:W-:Y:S01]  /*c180*/  R2UR UR4, R16 ;  /* 0x00000000100472ca */ /* 0x000fe200000e0000 */
[----:B------:R-:W-:Y:S01]  /*c190*/  BSSY B0, `(.L_x_87) ;  /* 0x00000c6000007945 */ /* 0x000fe20003800000 */
[----:B------:R-:W-:Y:S01]  /*c1a0*/  LOP3.LUT P2, RZ, R2, 0x1f, RZ, 0xc0, !PT ;  /* 0x0000001f02ff7812 */ /* 0x000fe2000784c0ff */
[----:B------:R-:W-:Y:S01]  /*c1b0*/  ULDC UR25, c[0x0][0xc] ;  /* 0x0000030000197ab9 */ /* 0x000fe20000000800 */
[----:B------:R-:W-:Y:S01]  /*c1c0*/  MOV R4, 0x1 ;  /* 0x0000000100047802 */ /* 0x000fe20000000f00 */
[----:B------:R-:W-:Y:S01]  /*c1d0*/  ULDC.64 UR22, c[0x0][0x198] ;  /* 0x0000660000167ab9 */ /* 0x000fe20000000a00 */
[----:B------:R-:W-:Y:S01]  /*c1e0*/  PLOP3.LUT P0, PT, P2, P0, PT, 0x2a, 0x0 ;  /* 0x000000000000781c */ /* 0x000fe20001700572 */
[----:B------:R-:W-:Y:S01]  /*c1f0*/  ULDC UR26, c[0x0][0xa00] ;  /* 0x00028000001a7ab9 */ /* 0x000fe20000000800 */
[----:B------:R-:W-:Y:S02]  /*c200*/  MOV R0, RZ ;  /* 0x000000ff00007202 */ /* 0x000fe40000000f00 */
[----:B------:R-:W-:-:S03]  /*c210*/  MOV R5, 0x1 ;  /* 0x0000000100057802 */ /* 0x000fc60000000f00 */
[----:B------:R-:W-:-:S12]  /*c220*/  ULOP3.LUT UR24, UR4, 0x2, URZ, 0xfc, !UPT ;  /* 0x0000000204187892 */ /* 0x000fd8000f8efc3f */
.L_x_102:
[----:B------:R-:W1:Y:S01]  /*c230*/  LDC R6, c[0x0][0xa04] ;  /* 0x00028100ff067b82 */ /* 0x000e620000000800 */
[----:B------:R-:W-:Y:S01]  /*c240*/  MOV R7, R17 ;  /* 0x0000001100077202 */ /* 0x000fe20000000f00 */
[----:B------:R-:W-:-:S06]  /*c250*/  UMOV UR4, 0xffffffff ;  /* 0xffffffff00047882 */ /* 0x000fcc0000000000 */
[----:B------:R-:W2:Y:S08]  /*c260*/  LDC R10, c[0x0][0xa10] ;  /* 0x00028400ff0a7b82 */ /* 0x000eb00000000800 */
[----:B------:R-:W3:Y:S01]  /*c270*/  LDC R13, c[0x0][0xa1c] ;  /* 0x00028700ff0d7b82 */ /* 0x000ee20000000800 */
[----:B-1----:R-:W-:Y:S02]  /*c280*/  ISETP.NE.AND P2, PT, R6, 0x1, PT ;  /* 0x000000010600780c */ /* 0x002fe40003f45270 */
[----:B--2---:R-:W-:-:S11]  /*c290*/  ISETP.NE.AND P3, PT, R10, 0x1, PT ;  /* 0x000000010a00780c */ /* 0x004fd60003f65270 */
[----:B------:R-:W1:Y:S01]  /*c2a0*/  @P2 LDC.64 R8, c[0x0][0xa08] ;  /* 0x00028200ff082b82 */ /* 0x000e620000000a00 */
[----:B---3--:R-:W-:-:S07]  /*c2b0*/  ISETP.NE.AND P4, PT, R13, 0x1, PT ;  /* 0x000000010d00780c */ /* 0x008fce0003f85270 */
[----:B------:R-:W2:Y:S08]  /*c2c0*/  @P3 LDC R12, c[0x0][0xa14] ;  /* 0x00028500ff0c3b82 */ /* 0x000eb00000000800 */
[----:B------:R-:W3:Y:S08]  /*c2d0*/  @P3 LDC R11, c[0x0][0xa18] ;  /* 0x00028600ff0b3b82 */ /* 0x000ef00000000800 */
[----:B------:R-:W4:Y:S01]  /*c2e0*/  @P4 LDC.64 R2, c[0x0][0xa20] ;  /* 0x00028800ff024b82 */ /* 0x000f220000000a00 */
[----:B-1----:R-:W-:-:S05]  /*c2f0*/  @P2 IMAD.HI.U32 R8, R17, R8, RZ ;  /* 0x0000000811082227 */ /* 0x002fca00078e00ff */
[----:B------:R-:W-:-:S04]  /*c300*/  @P2 SHF.R.U32.HI R7, RZ, R9, R8 ;  /* 0x00000009ff072219 */ /* 0x000fc80000011608 */
[----:B------:R-:W-:Y:S01]  /*c310*/  MOV R9, R7 ;  /* 0x0000000700097202 */ /* 0x000fe20000000f00 */
[----:B--2---:R-:W-:-:S05]  /*c320*/  @P3 IMAD.HI.U32 R8, R7, R12, RZ ;  /* 0x0000000c07083227 */ /* 0x004fca00078e00ff */
[----:B---3--:R-:W-:-:S05]  /*c330*/  @P3 SHF.R.U32.HI R9, RZ, R11, R8 ;  /* 0x0000000bff093219 */ /* 0x008fca0000011608 */
[----:B----4-:R-:W-:Y:S01]  /*c340*/  @P4 IMAD.HI.U32 R8, R9, R2, RZ ;  /* 0x0000000209084227 */ /* 0x010fe200078e00ff */
[----:B------:R-:W-:-:S04]  /*c350*/  MOV R2, R9 ;  /* 0x0000000900027202 */ /* 0x000fc80000000f00 */
[----:B------:R-:W-:Y:S02]  /*c360*/  @P4 SHF.R.U32.HI R2, RZ, R3, R8 ;  /* 0x00000003ff024219 */ /* 0x000fe40000011608 */
[----:B------:R-:W-:Y:S02]  /*c370*/  IADD3 R3, -R9, RZ, RZ ;  /* 0x000000ff09037210 */ /* 0x000fe40007ffe1ff */
[----:B------:R-:W-:-:S03]  /*c380*/  IADD3 R2, -R2, RZ, RZ ;  /* 0x000000ff02027210 */ /* 0x000fc60007ffe1ff */
[----:B------:R-:W-:Y:S02]  /*c390*/  IMAD R10, R10, R3, R7 ;  /* 0x000000030a0a7224 */ /* 0x000fe400078e0207 */
[----:B------:R-:W-:Y:S01]  /*c3a0*/  IMAD R2, R13, R2, R9 ;  /* 0x000000020d027224 */ /* 0x000fe200078e0209 */
[----:B------:R-:W-:Y:S06]  /*c3b0*/  BRA.DIV UR4, `(.L_x_88) ;  /* 0x0000002204f87947 */ /* 0x000fec000b800000 */
[----:B------:R-:W-:-:S13]  /*c3c0*/  ELECT P6, URZ, PT ;  /* 0x00000000003f782f */ /* 0x000fda00038c0000 */
.L_x_140:
[----:B------:R-:W-:Y:S01]  /*c3d0*/  IADD3 R3, -R7, RZ, RZ ;  /* 0x000000ff07037210 */ /* 0x000fe20007ffe1ff */
[----:B------:R-:W-:Y:S04]  /*c3e0*/  BSSY B1, `(.L_x_89) ;  /* 0x0000049000017945 */ /* 0x000fe80003800000 */
[----:B------:R-:W-:Y:S01]  /*c3f0*/  IMAD R3, R6, R3, R17 ;  /* 0x0000000306037224 */ /* 0x000fe200078e0211 */
[----:B------:R-:W-:-:S04]  /*c400*/  MOV R6, RZ ;  /* 0x000000ff00067202 */ /* 0x000fc80000000f00 */
[----:B------:R-:W-:Y:S01]  /*c410*/  SHF.L.U32 R3, R3, 0x7, RZ ;  /* 0x0000000703037819 */ /* 0x000fe200000006ff */
[----:B------:R-:W-:Y:S06]  /*c420*/  @!P6 BRA `(.L_x_90) ;  /* 0x000000040010e947 */ /* 0x000fec0003800000 */
[----:B------:R-:W1:Y:S01]  /*c430*/  S2R R7, SR_CgaCtaId ;  /* 0x0000000000077919 */ /* 0x000e620000008800 */
[----:B------:R-:W-:-:S04]  /*c440*/  MOV R6, 0x400 ;  /* 0x0000040000067802 */ /* 0x000fc80000000f00 */
[----:B-1----:R-:W-:Y:S02]  /*c450*/  LEA R9, R7, R6, 0x18 ;  /* 0x0000000607097211 */ /* 0x002fe400078ec0ff */
[----:B------:R-:W-:Y:S02]  /*c460*/  SHF.L.U32 R6, R5, 0x1f, RZ ;  /* 0x0000001f05067819 */ /* 0x000fe400000006ff */
[----:B------:R-:W-:-:S04]  /*c470*/  LEA R7, R0, R9, 0x3 ;  /* 0x0000000900077211 */ /* 0x000fc800078e18ff */
[----:B------:R-:W1:Y:S02]  /*c480*/  SYNCS.PHASECHK.TRANS64.TRYWAIT P2, [R7+URZ+0x35460], R6 ;  /* 0x03546006070075a7 */ /* 0x000e64000804017f */
[----:B-1----:R-:W-:Y:S05]  /*c490*/  @!P2 BRA `(.L_x_91) ;  /* 0x0000002000e0a947 */ /* 0x002fea0003800000 */
.L_x_141:
[----:B------:R-:W-:Y:S01]  /*c4a0*/  UPRMT UR4, UR24, 0x9910, URZ ;  /* 0x0000991018047896 */ /* 0x000fe2000800003f */
[----:B-1----:R-:W-:-:S03]  /*c4b0*/  @P1 MOV R6, 0x7000 ;  /* 0x0000700000061802 */ /* 0x002fc60000000f00 */
[----:B------:R-:W-:Y:S01]  /*c4c0*/  UISETP.NE.AND UP0, UPT, UR4, 0x2, UPT ;  /* 0x000000020400788c */ /* 0x000fe2000bf05270 */
[----:B------:R1:W-:Y:S05]  /*c4d0*/  @P1 SYNCS.ARRIVE.TRANS64 RZ, [R7+URZ+0x35450], R6 ;  /* 0x0354500607ff19a7 */ /* 0x0003ea000800003f */
[----:B------:R-:W-:-:S13]  /*c4e0*/  PLOP3.LUT P2, PT, PT, PT, UP0, 0x80, 0x0 ;  /* 0x000000000000781c */ /* 0x000fda0003f4f008 */
[----:B-1----:R-:W-:Y:S05]  /*c4f0*/  @P2 BRA `(.L_x_92) ;  /* 0x0000000000042947 */ /* 0x002fea0003800000 */
[----:B------:R-:W-:Y:S01]  /*c500*/  BPT.TRAP 0x1 ;  /* 0x000000040000795c */ /* 0x000fe20000300000 */
.L_x_92:
[----:B------:R-:W-:Y:S05]  /*c510*/  @P0 BRA `(.L_x_93) ;  /* 0x0000000000040947 */ /* 0x000fea0003800000 */
[----:B------:R-:W-:Y:S01]  /*c520*/  BPT.TRAP 0x1 ;  /* 0x000000040000795c */ /* 0x000fe20000300000 */
.L_x_93:
[----:B------:R-:W-:Y:S01]  /*c530*/  R2UR UR5, R9 ;  /* 0x00000000090572ca */ /* 0x000fe200000e0000 */
[----:B------:R-:W-:Y:S01]  /*c540*/  UIADD3 UR4, UP0, UR22, 0xf0, URZ ;  /* 0x000000f016047890 */ /* 0x000fe2000ff1e03f */
[----:B------:R-:W-:Y:S01]  /*c550*/  R2UR UR14, R0 ;  /* 0x00000000000e72ca */ /* 0x000fe200000e0000 */
[----:B------:R-:W-:Y:S01]  /*c560*/  UMOV UR10, URZ ;  /* 0x0000003f000a7c82 */ /* 0x000fe20008000000 */
[----:B------:R-:W-:Y:S01]  /*c570*/  R2UR UR9, R7 ;  /* 0x00000000070972ca */ /* 0x000fe200000e0000 */
[----:B------:R-:W-:Y:S01]  /*c580*/  UMOV UR6, 0x0 ;  /* 0x0000000000067882 */ /* 0x000fe20000000000 */
[----:B------:R-:W-:Y:S01]  /*c590*/  R2UR UR11, R3 ;  /* 0x00000000030b72ca */ /* 0x000fe200000e0000 */
[----:B------:R-:W-:Y:S01]  /*c5a0*/  UMOV UR7, 0x10000000 ;  /* 0x1000000000077882 */ /* 0x000fe20000000000 */
[----:B------:R-:W-:Y:S01]  /*c5b0*/  R2UR UR12, R10 ;  /* 0x000000000a0c72ca */ /* 0x000fe200000e0000 */
[----:B------:R-:W-:Y:S01]  /*c5c0*/  UMOV UR16, 0x20 ;  /* 0x0000002000107882 */ /* 0x000fe20000000000 */
[----:B------:R-:W-:Y:S01]  /*c5d0*/  R2UR UR13, R2 ;  /* 0x00000000020d72ca */ /* 0x000fe200000e0000 */
[----:B------:R-:W-:Y:S01]  /*c5e0*/  UMOV UR18, 0x40 ;  /* 0x0000004000127882 */ /* 0x000fe20000000000 */
[----:B------:R-:W-:Y:S01]  /*c5f0*/  UMOV UR20, 0x60 ;  /* 0x0000006000147882 */ /* 0x000fe20000000000 */
[----:B------:R-:W-:Y:S01]  /*c600*/  UMOV UR21, 0x80 ;  /* 0x0000008000157882 */ /* 0x000fe20000000000 */
[----:B------:R-:W-:Y:S01]  /*c610*/  IADD3 R0, R0, 0x1, RZ ;  /* 0x0000000100007810 */ /* 0x000fe20007ffe0ff */
[----:B------:R-:W-:-:S02]  /*c620*/  UIMAD UR14, UR14, 0x7000, UR5 ;  /* 0x000070000e0e78a4 */ /* 0x000fc4000f8e0205 */
[----:B------:R-:W-:Y:S01]  /*c630*/  UIADD3 UR9, UR9, 0x35450, URZ ;  /* 0x0003545009097890 */ /* 0x000fe2000fffe03f */
[C---:B------:R-:W-:Y:S01]  /*c640*/  ISETP.NE.AND P2, PT, R0.reuse, 0x2, PT ;  /* 0x000000020000780c */ /* 0x040fe20003f45270 */
[----:B------:R-:W-:Y:S02]  /*c650*/  UIADD3.X UR5, URZ, UR23, URZ, UP0, !UPT ;  /* 0x000000173f057290 */ /* 0x000fe400087fe43f */
[----:B------:R-:W-:Y:S01]  /*c660*/  UIADD3 UR15, UR14, 0x1000, URZ ;  /* 0x000010000e0f7890 */ /* 0x000fe2000fffe03f */
[----:B------:R-:W-:Y:S01]  /*c670*/  SEL R6, RZ, 0x1, P2 ;  /* 0x00000001ff067807 */ /* 0x000fe20001000000 */
[----:B------:R-:W-:Y:S01]  /*c680*/  UIADD3 UR17, UR14, 0x2000, URZ ;  /* 0x000020000e117890 */ /* 0x000fe2000fffe03f */
[----:B------:R-:W-:Y:S01]  /*c690*/  SEL R0, R0, RZ, P2 ;  /* 0x000000ff00007207 */ /* 0x000fe20001000000 */
[----:B------:R-:W-:Y:S01]  /*c6a0*/  UMOV UR8, UR14 ;  /* 0x0000000e00087c82 */ /* 0x000fe20008000000 */
[----:B------:R-:W-:Y:S01]  /*c6b0*/  UIADD3 UR19, UR14, 0x3000, URZ ;  /* 0x000030000e137890 */ /* 0x000fe2000fffe03f */
[----:B------:R-:W-:Y:S01]  /*c6c0*/  LOP3.LUT R5, R5, R6, RZ, 0x3c, !PT ;  /* 0x0000000605057212 */ /* 0x000fe200078e3cff */
[----:B------:R1:W-:Y:S01]  /*c6d0*/  UTMALDG.4D [UR8], [UR4], desc[UR6] ;  /* 0x00000608040075b4 */ /* 0x0003e20008019000 */
[----:B------:R-:W-:Y:S01]  /*c6e0*/  MOV R6, 0x40 ;  /* 0x0000004000067802 */ /* 0x000fe20000000f00 */
[----:B-1----:R-:W-:Y:S01]  /*c6f0*/  UMOV UR8, UR15 ;  /* 0x0000000f00087c82 */ /* 0x002fe20008000000 */
[----:B------:R-:W-:Y:S01]  /*c700*/  UMOV UR10, UR16 ;  /* 0x00000010000a7c82 */ /* 0x000fe20008000000 */
[----:B------:R-:W-:Y:S01]  /*c710*/  UIADD3 UR15, UR14, 0x4000, URZ ;  /* 0x000040000e0f7890 */ /* 0x000fe2000fffe03f */
[----:B------:R1:W-:Y:S01]  /*c720*/  UTMALDG.4D [UR8], [UR4], desc[UR6] ;  /* 0x00000608040075b4 */ /* 0x0003e20008019000 */
[----:B------:R-:W-:Y:S01]  /*c730*/  UIADD3 UR16, UR14, 0x5000, URZ ;  /* 0x000050000e107890 */ /* 0x000fe2000fffe03f */
[----:B-1----:R-:W-:Y:S01]  /*c740*/  UMOV UR8, UR17 ;  /* 0x0000001100087c82 */ /* 0x002fe20008000000 */
[----:B------:R-:W-:Y:S01]  /*c750*/  UMOV UR10, UR18 ;  /* 0x00000012000a7c82 */ /* 0x000fe20008000000 */
[----:B------:R-:W-:Y:S01]  /*c760*/  UIADD3 UR17, UR14, 0x6000, URZ ;  /* 0x000060000e117890 */ /* 0x000fe2000fffe03f */
[----:B------:R1:W-:Y:S02]  /*c770*/  UTMALDG.4D [UR8], [UR4], desc[UR6] ;  /* 0x00000608040075b4 */ /* 0x0003e40008019000 */
[----:B------:R-:W-:Y:S01]  /*c780*/  UMOV UR14, 0xa0 ;  /* 0x000000a0000e7882 */ /* 0x000fe20000000000 */
[----:B-1----:R-:W-:Y:S01]  /*c790*/  UMOV UR8, UR19 ;  /* 0x0000001300087c82 */ /* 0x002fe20008000000 */
[----:B------:R-:W-:-:S02]  /*c7a0*/  UMOV UR10, UR20 ;  /* 0x00000014000a7c82 */ /* 0x000fc40008000000 */
[----:B------:R1:W-:Y:S02]  /*c7b0*/  UTMALDG.4D [UR8], [UR4], desc[UR6] ;  /* 0x00000608040075b4 */ /* 0x0003e40008019000 */
[----:B-1----:R-:W-:Y:S01]  /*c7c0*/  UMOV UR8, UR15 ;  /* 0x0000000f00087c82 */ /* 0x002fe20008000000 */
[----:B------:R-:W-:Y:S02]  /*c7d0*/  UMOV UR10, UR21 ;  /* 0x00000015000a7c82 */ /* 0x000fe40008000000 */
[----:B------:R1:W-:Y:S02]  /*c7e0*/  UTMALDG.4D [UR8], [UR4], desc[UR6] ;  /* 0x00000608040075b4 */ /* 0x0003e40008019000 */
[----:B-1----:R-:W-:Y:S01]  /*c7f0*/  UMOV UR8, UR16 ;  /* 0x0000001000087c82 */ /* 0x002fe20008000000 */
[----:B------:R-:W-:Y:S01]  /*c800*/  UMOV UR10, UR14 ;  /* 0x0000000e000a7c82 */ /* 0x000fe20008000000 */
[----:B------:R-:W-:Y:S01]  /*c810*/  UMOV UR14, 0xc0 ;  /* 0x000000c0000e7882 */ /* 0x000fe20000000000 */
[----:B------:R1:W-:Y:S02]  /*c820*/  UTMALDG.4D [UR8], [UR4], desc[UR6] ;  /* 0x00000608040075b4 */ /* 0x0003e40008019000 */
[----:B-1----:R-:W-:Y:S01]  /*c830*/  UMOV UR8, UR17 ;  /* 0x0000001100087c82 */ /* 0x002fe20008000000 */
[----:B------:R-:W-:-:S02]  /*c840*/  UMOV UR10, UR14 ;  /* 0x0000000e000a7c82 */ /* 0x000fc40008000000 */
[----:B------:R1:W-:Y:S02]  /*c850*/  UTMALDG.4D [UR8], [UR4], desc[UR6] ;  /* 0x00000608040075b4 */ /* 0x0003e40008019000 */
[----:B-1----:R-:W-:Y:S01]  /*c860*/  NOP ;  /* 0x0000000000007918 */ /* 0x002fe20000000000 */
.L_x_90:
[----:B------:R-:W-:Y:S05]  /*c870*/  BSYNC B1 ;  /* 0x0000000000017941 */ /* 0x000fea0003800000 */
.L_x_89:
[----:B------:R-:W-:Y:S01]  /*c880*/  LOP3.LUT P2, RZ, R4, 0xff, RZ, 0xc0, !PT ;  /* 0x000000ff04ff7812 */ /* 0x000fe2000784c0ff */
[----:B------:R-:W-:-:S12]  /*c890*/  BSSY B1, `(.L_x_94) ;  /* 0x0000009000017945 */ /* 0x000fd80003800000 */
[----:B------:R-:W-:Y:S05]  /*c8a0*/  @!P2 BRA `(.L_x_95) ;  /* 0x00000000001ca947 */ /* 0x000fea0003800000 */
[----:B------:R-:W1:Y:S01]  /*c8b0*/  S2R R7, SR_CgaCtaId ;  /* 0x0000000000077919 */ /* 0x000e620000008800 */
[----:B------:R-:W-:-:S04]  /*c8c0*/  MOV R4, 0x400 ;  /* 0x0000040000047802 */ /* 0x000fc80000000f00 */
[----:B-1----:R-:W-:Y:S02]  /*c8d0*/  LEA R7, R7, R4, 0x18 ;  /* 0x0000000407077211 */ /* 0x002fe400078ec0ff */
[----:B------:R-:W-:Y:S02]  /*c8e0*/  SHF.L.U32 R4, RZ, 0x1f, RZ ;  /* 0x0000001fff047819 */ /* 0x000fe400000006ff */
[----:B------:R1:W-:Y:S02]  /*c8f0*/  SYNCS.ARRIVE.TRANS64.A1T0 RZ, [R7+URZ+0x354b0], RZ ;  /* 0x0354b0ff07ff79a7 */ /* 0x0003e4000810003f */
[----:B------:R-:W2:Y:S02]  /*c900*/  SYNCS.PHASECHK.TRANS64.TRYWAIT P2, [R7+URZ+0x354b0], R4 ;  /* 0x0354b004070075a7 */ /* 0x000ea4000804017f */
[----:B-12---:R-:W-:Y:S05]  /*c910*/  @!P2 BRA `(.L_x_96) ;  /* 0x0000001c00d4a947 */ /* 0x006fea0003800000 */
.L_x_95:
[----:B------:R-:W-:Y:S05]  /*c920*/  BSYNC B1 ;  /* 0x0000000000017941 */ /* 0x000fea0003800000 */
.L_x_94:
[----:B------:R-:W-:Y:S04]  /*c930*/  BSSY B1, `(.L_x_97) ;  /* 0x0000047000017945 */ /* 0x000fe80003800000 */
[----:B------:R-:W-:Y:S05]  /*c940*/  @!P6 BRA `(.L_x_98) ;  /* 0x000000040014e947 */ /* 0x000fea0003800000 */
[----:B-1----:R-:W1:Y:S01]  /*c950*/  S2R R7, SR_CgaCtaId ;  /* 0x0000000000077919 */ /* 0x002e620000008800 */
[----:B------:R-:W-:Y:S02]  /*c960*/  MOV R4, 0x400 ;  /* 0x0000040000047802 */ /* 0x000fe40000000f00 */
[----:B------:R-:W-:Y:S02]  /*c970*/  SHF.L.U32 R9, R5, 0x1f, RZ ;  /* 0x0000001f05097819 */ /* 0x000fe400000006ff */
[----:B-1----:R-:W-:-:S04]  /*c980*/  LEA R7, R7, R4, 0x18 ;  /* 0x0000000407077211 */ /* 0x002fc800078ec0ff */
[----:B------:R-:W-:-:S04]  /*c990*/  LEA R4, R0, R7, 0x3 ;  /* 0x0000000700047211 */ /* 0x000fc800078e18ff */
[----:B------:R-:W1:Y:S02]  /*c9a0*/  SYNCS.PHASECHK.TRANS64.TRYWAIT P2, [R4+URZ+0x35460], R9 ;  /* 0x03546009040075a7 */ /* 0x000e64000804017f */
[----:B-1----:R-:W-:Y:S05]  /*c9b0*/  @!P2 BRA `(.L_x_99) ;  /* 0x0000001c00c0a947 */ /* 0x002fea0003800000 */
.L_x_142:
[----:B------:R-:W-:Y:S01]  /*c9c0*/  UPRMT UR4, UR24, 0x9910, URZ ;  /* 0x0000991018047896 */ /* 0x000fe2000800003f */
[----:B-1----:R-:W-:-:S03]  /*c9d0*/  @P1 MOV R9, 0x7000 ;  /* 0x0000700000091802 */ /* 0x002fc60000000f00 */
[----:B------:R-:W-:Y:S01]  /*c9e0*/  UISETP.NE.AND UP0, UPT, UR4, 0x2, UPT ;  /* 0x000000020400788c */ /* 0x000fe2000bf05270 */
[----:B------:R1:W-:Y:S05]  /*c9f0*/  @P1 SYNCS.ARRIVE.TRANS64 RZ, [R4+URZ+0x35450], R9 ;  /* 0x0354500904ff19a7 */ /* 0x0003ea000800003f */
[----:B------:R-:W-:-:S13]  /*ca00*/  PLOP3.LUT P2, PT, PT, PT, UP0, 0x80, 0x0 ;  /* 0x000000000000781c */ /* 0x000fda0003f4f008 */
[----:B-1----:R-:W-:Y:S05]  /*ca10*/  @P2 BRA `(.L_x_100) ;  /* 0x0000000000042947 */ /* 0x002fea0003800000 */
[----:B------:R-:W-:Y:S01]  /*ca20*/  BPT.TRAP 0x1 ;  /* 0x000000040000795c */ /* 0x000fe20000300000 */
.L_x_100:
[----:B------:R-:W-:Y:S05]  /*ca30*/  @P0 BRA `(.L_x_101) ;  /* 0x0000000000040947 */ /* 0x000fea0003800000 */
[----:B------:R-:W-:Y:S01]  /*ca40*/  BPT.TRAP 0x1 ;  /* 0x000000040000795c */ /* 0x000fe20000300000 */
.L_x_101:
        /* <DEDUP_REMOVED lines=15> */
[----:B------:R-:W-:Y:S01]  /*cb40*/  UIMAD UR14, UR14, 0x7000, UR5 ;  /* 0x000070000e0e78a4 */ /* 0x000fe2000f8e0205 */
[----:B------:R-:W-:Y:S01]  /*cb50*/  IADD3 R0, R0, 0x1, RZ ;  /* 0x0000000100007810 */ /* 0x000fe20007ffe0ff */
[----:B------:R-:W-:-:S02]  /*cb60*/  UIADD3.X UR5, URZ, UR23, URZ, UP0, !UPT ;  /* 0x000000173f057290 */ /* 0x000fc400087fe43f */
[----:B------:R-:W-:Y:S01]  /*cb70*/  UIADD3 UR11, UR11, UR8, URZ ;  /* 0x000000080b0b7290 */ /* 0x000fe2000fffe03f */
[C---:B------:R-:W-:Y:S01]  /*cb80*/  ISETP.NE.AND P2, PT, R0.reuse, 0x2, PT ;  /* 0x000000020000780c */ /* 0x040fe20003f45270 */
[----:B------:R-:W-:Y:S02]  /*cb90*/  UIADD3 UR9, UR9, 0x35450, URZ ;  /* 0x0003545009097890 */ /* 0x000fe4000fffe03f */
[----:B------:R-:W-:Y:S01]  /*cba0*/  UIADD3 UR15, UR14, 0x1000, URZ ;  /* 0x000010000e0f7890 */ /* 0x000fe2000fffe03f */
[----:B------:R-:W-:Y:S01]  /*cbb0*/  SEL R2, RZ, 0x1, P2 ;  /* 0x00000001ff027807 */ /* 0x000fe20001000000 */
[----:B------:R-:W-:Y:S01]  /*cbc0*/  UIADD3 UR17, UR14, 0x2000, URZ ;  /* 0x000020000e117890 */ /* 0x000fe2000fffe03f */
[----:B------:R-:W-:Y:S01]  /*cbd0*/  SEL R0, R0, RZ, P2 ;  /* 0x000000ff00007207 */ /* 0x000fe20001000000 */
[----:B------:R-:W-:Y:S01]  /*cbe0*/  UMOV UR8, UR14 ;  /* 0x0000000e00087c82 */ /* 0x000fe20008000000 */
[----:B------:R-:W-:Y:S01]  /*cbf0*/  UIADD3 UR19, UR14, 0x3000, URZ ;  /* 0x000030000e137890 */ /* 0x000fe2000fffe03f */
[----:B------:R-:W-:Y:S01]  /*cc00*/  LOP3.LUT R5, R5, R2, RZ, 0x3c, !PT ;  /* 0x0000000205057212 */ /* 0x000fe200078e3cff */
[----:B------:R1:W-:Y:S02]  /*cc10*/  UTMALDG.4D [UR8], [UR4], desc[UR6] ;  /* 0x00000608040075b4 */ /* 0x0003e40008019000 */
        /* <DEDUP_REMOVED lines=23> */
[----:B--2---:R-:W-:Y:S01]  /*cd90*/  NOP ;  /* 0x0000000000007918 */ /* 0x004fe20000000000 */
.L_x_98:
[----:B------:R-:W-:Y:S05]  /*cda0*/  BSYNC B1 ;  /* 0x0000000000017941 */ /* 0x000fea0003800000 */
.L_x_97:
[----:B------:R-:W-:Y:S02]  /*cdb0*/  IADD3 R17, R17, UR25, RZ ;  /* 0x0000001911117c10 */ /* 0x000fe4000fffe0ff */
[----:B-1----:R-:W-:Y:S02]  /*cdc0*/  PRMT R4, RZ, 0x7610, R4 ;  /* 0x00007610ff047816 */ /* 0x002fe40000000004 */
[----:B------:R-:W-:-:S13]  /*cdd0*/  ISETP.GE.AND P2, PT, R17, UR26, PT ;  /* 0x0000001a11007c0c */ /* 0x000fda000bf46270 */
[----:B------:R-:W-:Y:S05]  /*cde0*/  @!P2 BRA `(.L_x_102) ;  /* 0xfffffff40010a947 */ /* 0x000fea000383ffff */
[----:B------:R-:W-:Y:S05]  /*cdf0*/  BSYNC B0 ;  /* 0x0000000000007941 */ /* 0x000fea0003800000 */
.L_x_87:
[----:B------:R-:W-:Y:S05]  /*ce00*/  EXIT ;  /* 0x000000000000794d */ /* 0x000fea0003800000 */
.L_x_86:
[----:B-1----:R-:W-:Y:S02]  /*ce10*/  ULDC UR4, c[0x0][0xa00] ;  /* 0x0002800000047ab9 */ /* 0x002fe40000000800 */
[----:B------:R-:W-:-:S13]  /*ce20*/  ISETP.GE.AND P0, PT, R17, UR4, PT ;  /* 0x0000000411007c0c */ /* 0x000fda000bf06270 */
[----:B------:R-:W-:Y:S05]  /*ce30*/  @P0 EXIT ;  /* 0x000000000000094d */ /* 0x000fea0003800000 */
[----:B------:R-:W-:Y:S01]  /*ce40*/  R2UR UR4, R18 ;  /* 0x00000000120472ca */ /* 0x000fe200000e0000 */
[----:B------:R-:W-:Y:S01]  /*ce50*/  BSSY B0, `(.L_x_103) ;  /* 0x000015b000007945 */ /* 0x000fe20003800000 */
[----:B------:R-:W-:Y:S01]  /*ce60*/  LOP3.LUT P0, RZ, R2, 0x1f, RZ, 0xc0, !PT ;  /* 0x0000001f02ff7812 */ /* 0x000fe2000780c0ff */
[----:B------:R-:W-:Y:S01]  /*ce70*/  ULDC.64 UR16, c[0x0][0x198] ;  /* 0x0000660000107ab9 */ /* 0x000fe20000000a00 */
[----:B------:R-:W-:Y:S01]  /*ce80*/  MOV R5, 0x1 ;  /* 0x0000000100057802 */ /* 0x000fe20000000f00 */
[----:B------:R-:W-:Y:S01]  /*ce90*/  ULDC UR21, c[0x0][0xc] ;  /* 0x0000030000157ab9 */ /* 0x000fe20000000800 */
[----:B------:R-:W-:Y:S02]  /*cea0*/  PLOP3.LUT P0, PT, P0, P2, PT, 0x2a, 0x0 ;  /* 0x000000000000781c */ /* 0x000fe40000704572 */
[----:B------:R-:W-:Y:S02]  /*ceb0*/  MOV R0, RZ ;  /* 0x000000ff00007202 */ /* 0x000fe40000000f00 */
[----:B------:R-:W-:-:S03]  /*cec0*/  MOV R4, 0x1 ;  /* 0x0000000100047802 */ /* 0x000fc60000000f00 */
[----:B------:R-:W-:-:S12]  /*ced0*/  ULOP3.LUT UR20, UR4, 0x2, URZ, 0xfc, !UPT ;  /* 0x0000000204147892 */ /* 0x000fd8000f8efc3f */
.L_x_130:
[----:B------:R-:W1:Y:S01]  /*cee0*/  LDC R2, c[0x0][0xa04] ;  /* 0x00028100ff027b82 */ /* 0x000e620000000800 */
[----:B------:R-:W-:-:S07]  /*cef0*/  UMOV UR4, 0xffffffff ;  /* 0xffffffff00047882 */ /* 0x000fce0000000000 */
        /* <DEDUP_REMOVED lines=9> */
[----:B-1----:R-:W-:Y:S01]  /*cf90*/  @P3 IMAD.HI.U32 R10, R17, R6, RZ ;  /* 0x00000006110a3227 */ /* 0x002fe200078e00ff */
[----:B------:R-:W-:-:S04]  /*cfa0*/  MOV R6, R17 ;  /* 0x0000001100067202 */ /* 0x000fc80000000f00 */
[----:B------:R-:W-:-:S04]  /*cfb0*/  @P3 SHF.R.U32.HI R6, RZ, R7, R10 ;  /* 0x00000007ff063219 */ /* 0x000fc8000001160a */
[----:B------:R-:W-:Y:S01]  /*cfc0*/  MOV R7, R6 ;  /* 0x0000000600077202 */ /* 0x000fe20000000f00 */
[----:B--2---:R-:W-:-:S05]  /*cfd0*/  @P4 IMAD.HI.U32 R9, R6, R9, RZ ;  /* 0x0000000906094227 */ /* 0x004fca00078e00ff */
[----:B---3--:R-:W-:-:S04]  /*cfe0*/  @P4 SHF.R.U32.HI R7, RZ, R12, R9 ;  /* 0x0000000cff074219 */ /* 0x008fc80000011609 */
[----:B------:R-:W-:Y:S01]  /*cff0*/  MOV R9, R7 ;  /* 0x0000000700097202 */ /* 0x000fe20000000f00 */
[----:B----4-:R-:W-:-:S05]  /*d000*/  @P5 IMAD.HI.U32 R2, R7, R2, RZ ;  /* 0x0000000207025227 */ /* 0x010fca00078e00ff */
[----:B------:R-:W-:Y:S02]  /*d010*/  @P5 SHF.R.U32.HI R9, RZ, R3, R2 ;  /* 0x00000003ff095219 */ /* 0x000fe40000011602 */
[----:B------:R-:W-:-:S05]  /*d020*/  IADD3 R3, -R7, RZ, RZ ;  /* 0x000000ff07037210 */ /* 0x000fca0007ffe1ff */
[----:B------:R-:W-:Y:S01]  /*d030*/  IMAD R2, R11, R3, R6 ;  /* 0x000000030b027224 */ /* 0x000fe200078e0206 */
[----:B------:R-:W-:-:S05]  /*d040*/  IADD3 R3, -R9, RZ, RZ ;  /* 0x000000ff09037210 */ /* 0x000fca0007ffe1ff */
[----:B------:R-:W-:Y:S01]  /*d050*/  IMAD R3, R8, R3, R7 ;  /* 0x0000000308037224 */ /* 0x000fe200078e0207 */
[----:B------:R-:W-:Y:S06]  /*d060*/  BRA.DIV UR4, `(.L_x_104) ;  /* 0x0000001a04287947 */ /* 0x000fec000b800000 */
[----:B------:R-:W-:-:S13]  /*d070*/  ELECT P6, URZ, PT ;  /* 0x00000000003f782f */ /* 0x000fda00038c0000 */
.L_x_145:
[----:B------:R-:W1:Y:S01]  /*d080*/  LDC R6, c[0x0][0x28c] ;  /* 0x0000a300ff067b82 */ /* 0x000e620000000800 */
[----:B------:R-:W-:Y:S01]  /*d090*/  BSSY B1, `(.L_x_105) ;  /* 0x0000045000017945 */ /* 0x000fe20003800000 */
[----:B-1----:R-:W-:-:S13]  /*d0a0*/  ISETP.GT.AND P3, PT, R6, RZ, P6 ;  /* 0x000000ff0600720c */ /* 0x002fda0003764270 */
[----:B------:R-:W-:Y:S05]  /*d0b0*/  @!P3 BRA `(.L_x_106) ;  /* 0x000000040008b947 */ /* 0x000fea0003800000 */
[----:B------:R-:W1:Y:S01]  /*d0c0*/  S2R R8, SR_CgaCtaId ;  /* 0x0000000000087919 */ /* 0x000e620000008800 */
[----:B------:R-:W-:-:S04]  /*d0d0*/  MOV R7, 0x400 ;  /* 0x0000040000077802 */ /* 0x000fc80000000f00 */
[----:B-1----:R-:W-:Y:S02]  /*d0e0*/  LEA R9, R8, R7, 0x18 ;  /* 0x0000000708097211 */ /* 0x002fe400078ec0ff */
[----:B------:R-:W-:Y:S02]  /*d0f0*/  SHF.L.U32 R7, R4, 0x1f, RZ ;  /* 0x0000001f04077819 */ /* 0x000fe400000006ff */
[----:B------:R-:W-:-:S04]  /*d100*/  LEA R8, R0, R9, 0x3 ;  /* 0x0000000900087211 */ /* 0x000fc800078e18ff */
[----:B------:R-:W1:Y:S02]  /*d110*/  SYNCS.PHASECHK.TRANS64.TRYWAIT P4, [R8+URZ+0x35428], R7 ;  /* 0x03542807080075a7 */ /* 0x000e64000808017f */
[----:B-1----:R-:W-:Y:S05]  /*d120*/  @!P4 BRA `(.L_x_107) ;  /* 0x000000180018c947 */ /* 0x002fea0003800000 */
.L_x_146:
[----:B------:R-:W-:Y:S01]  /*d130*/  UPRMT UR4, UR20, 0x9910, URZ ;  /* 0x0000991014047896 */ /* 0x000fe2000800003f */
[----:B-1----:R-:W-:-:S03]  /*d140*/  @P2 MOV R7, 0x7000 ;  /* 0x0000700000072802 */ /* 0x002fc60000000f00 */
[----:B------:R-:W-:Y:S01]  /*d150*/  UISETP.NE.AND UP0, UPT, UR4, 0x2, UPT ;  /* 0x000000020400788c */ /* 0x000fe2000bf05270 */
[----:B------:R1:W-:Y:S05]  /*d160*/  @P2 SYNCS.ARRIVE.TRANS64 RZ, [R8+URZ+0x35400], R7 ;  /* 0x0354000708ff29a7 */ /* 0x0003ea000800003f */
[----:B------:R-:W-:-:S13]  /*d170*/  PLOP3.LUT P4, PT, PT, PT, UP0, 0x80, 0x0 ;  /* 0x000000000000781c */ /* 0x000fda0003f8f008 */
[----:B-1----:R-:W-:Y:S05]  /*d180*/  @P4 BRA `(.L_x_108) ;  /* 0x0000000000044947 */ /* 0x002fea0003800000 */
[----:B------:R-:W-:Y:S01]  /*d190*/  BPT.TRAP 0x1 ;  /* 0x000000040000795c */ /* 0x000fe20000300000 */
.L_x_108:
[----:B------:R-:W-:Y:S05]  /*d1a0*/  @P0 BRA `(.L_x_109) ;  /* 0x0000000000040947 */ /* 0x000fea0003800000 */
[----:B------:R-:W-:Y:S01]  /*d1b0*/  BPT.TRAP 0x1 ;  /* 0x000000040000795c */ /* 0x000fe20000300000 */
.L_x_109:
[----:B------:R-:W-:Y:S01]  /*d1c0*/  IMAD R9, R0, 0x7000, R9 ;  /* 0x0000700000097824 */ /* 0x000fe200078e0209 */
[----:B------:R-:W-:Y:S01]  /*d1d0*/  R2UR UR9, R8 ;  /* 0x00000000080972ca */ /* 0x000fe200000e0000 */
[----:B------:R-:W-:Y:S01]  /*d1e0*/  UIADD3 UR4, UP0, UR16, 0x1f0, URZ ;  /* 0x000001f010047890 */ /* 0x000fe2000ff1e03f */
[----:B------:R-:W-:Y:S01]  /*d1f0*/  R2UR UR12, R2 ;  /* 0x00000000020c72ca */ /* 0x000fe200000e0000 */
[----:B------:R-:W-:Y:S01]  /*d200*/  UMOV UR10, URZ ;  /* 0x0000003f000a7c82 */ /* 0x000fe20008000000 */
[----:B------:R-:W-:Y:S01]  /*d210*/  R2UR UR14, R9 ;  /* 0x00000000090e72ca */ /* 0x000fe200000e0000 */
[----:B------:R-:W-:Y:S01]  /*d220*/  UIADD3.X UR5, URZ, UR17, URZ, UP0, !UPT ;  /* 0x000000113f057290 */ /* 0x000fe200087fe43f */
[----:B------:R-:W-:Y:S01]  /*d230*/  R2UR UR13, R3 ;  /* 0x00000000030d72ca */ /* 0x000fe200000e0000 */
[----:B------:R-:W-:Y:S01]  /*d240*/  UMOV UR6, 0x0 ;  /* 0x0000000000067882 */ /* 0x000fe20000000000 */
[----:B------:R-:W-:Y:S01]  /*d250*/  UMOV UR7, 0x10000000 ;  /* 0x1000000000077882 */ /* 0x000fe20000000000 */
[----:B------:R-:W-:Y:S01]  /*d260*/  UMOV UR11, URZ ;  /* 0x0000003f000b7c82 */ /* 0x000fe20008000000 */
[----:B------:R-:W-:Y:S01]  /*d270*/  UMOV UR22, 0x20 ;  /* 0x0000002000167882 */ /* 0x000fe20000000000 */
[----:B------:R-:W-:Y:S01]  /*d280*/  UMOV UR23, 0x40 ;  /* 0x0000004000177882 */ /* 0x000fe20000000000 */
[----:B------:R-:W-:Y:S01]  /*d290*/  UMOV UR24, 0x60 ;  /* 0x0000006000187882 */ /* 0x000fe20000000000 */
[----:B------:R-:W-:Y:S01]  /*d2a0*/  UIADD3 UR9, UR9, 0x35400, URZ ;  /* 0x0003540009097890 */ /* 0x000fe2000fffe03f */
[----:B------:R-:W-:Y:S01]  /*d2b0*/  IADD3 R0, R0, 0x1, RZ ;  /* 0x0000000100007810 */ /* 0x000fe20007ffe0ff */
[----:B------:R-:W-:-:S02]  /*d2c0*/  UMOV UR25, 0x80 ;  /* 0x0000008000197882 */ /* 0x000fc40000000000 */
[----:B------:R-:W-:Y:S01]  /*d2d0*/  UIADD3 UR8, UR14, 0xe000, URZ ;  /* 0x0000e0000e087890 */ /* 0x000fe2000fffe03f */
[C---:B------:R-:W-:Y:S01]  /*d2e0*/  ISETP.NE.AND P4, PT, R0.reuse, 0x5, PT ;  /* 0x000000050000780c */ /* 0x040fe20003f85270 */
[----:B------:R-:W-:Y:S02]  /*d2f0*/  UIADD3 UR15, UR14, 0xf000, URZ ;  /* 0x0000f0000e0f7890 */ /* 0x000fe4000fffe03f */
[----:B------:R-:W-:Y:S01]  /*d300*/  UIADD3 UR18, UR14, 0x10000, URZ ;  /* 0x000100000e127890 */ /* 0x000fe2000fffe03f */
[----:B------:R-:W-:Y:S01]  /*d310*/  SEL R7, RZ, 0x1, P4 ;  /* 0x00000001ff077807 */ /* 0x000fe20002000000 */
[----:B------:R-:W-:Y:S01]  /*d320*/  UIADD3 UR19, UR14, 0x11000, URZ ;  /* 0x000110000e137890 */ /* 0x000fe2000fffe03f */
[----:B------:R-:W-:Y:S02]  /*d330*/  SEL R0, R0, RZ, P4 ;  /* 0x000000ff00007207 */ /* 0x000fe40002000000 */
[----:B------:R1:W-:Y:S01]  /*d340*/  UTMALDG.4D [UR8], [UR4], desc[UR6] ;  /* 0x00000608040075b4 */ /* 0x0003e20008019000 */
[----:B------:R-:W-:Y:S01]  /*d350*/  LOP3.LUT R4, R4, R7, RZ, 0x3c, !PT ;  /* 0x0000000704047212 */ /* 0x000fe200078e3cff */
[----:B-1----:R-:W-:Y:S01]  /*d360*/  UMOV UR8, UR15 ;  /* 0x0000000f00087c82 */ /* 0x002fe20008000000 */
[----:B------:R-:W-:Y:S01]  /*d370*/  UMOV UR10, UR22 ;  /* 0x00000016000a7c82 */ /* 0x000fe20008000000 */
[----:B------:R-:W-:Y:S01]  /*d380*/  UIADD3 UR15, UR14, 0x12000, URZ ;  /* 0x000120000e0f7890 */ /* 0x000fe2000fffe03f */
[----:B------:R1:W-:Y:S02]  /*d390*/  UTMALDG.4D [UR8], [UR4], desc[UR6] ;  /* 0x00000608040075b4 */ /* 0x0003e40008019000 */
[----:B-1----:R-:W-:Y:S01]  /*d3a0*/  UMOV UR8, UR18 ;  /* 0x0000001200087c82 */ /* 0x002fe20008000000 */
[----:B------:R-:W-:Y:S01]  /*d3b0*/  UMOV UR10, UR23 ;  /* 0x00000017000a7c82 */ /* 0x000fe20008000000 */
[----:B------:R-:W-:Y:S01]  /*d3c0*/  UIADD3 UR18, UR14, 0x13000, URZ ;  /* 0x000130000e127890 */ /* 0x000fe2000fffe03f */
[----:B------:R1:W-:Y:S01]  /*d3d0*/  UTMALDG.4D [UR8], [UR4], desc[UR6] ;  /* 0x00000608040075b4 */ /* 0x0003e20008019000 */
[----:B------:R-:W-:Y:S01]  /*d3e0*/  UIADD3 UR14, UR14, 0x14000, URZ ;  /* 0x000140000e0e7890 */ /* 0x000fe2000fffe03f */
[----:B-1----:R-:W-:Y:S01]  /*d3f0*/  UMOV UR8, UR19 ;  /* 0x0000001300087c82 */ /* 0x002fe20008000000 */
[----:B------:R-:W-:-:S02]  /*d400*/  UMOV UR10, UR24 ;  /* 0x00000018000a7c82 */ /* 0x000fc40008000000 */
[----:B------:R1:W-:Y:S02]  /*d410*/  UTMALDG.4D [UR8], [UR4], desc[UR6] ;  /* 0x00000608040075b4 */ /* 0x0003e40008019000 */
[----:B-1----:R-:W-:Y:S01]  /*d420*/  UMOV UR8, UR15 ;  /* 0x0000000f00087c82 */ /* 0x002fe20008000000 */
[----:B------:R-:W-:Y:S01]  /*d430*/  UMOV UR10, UR25 ;  /* 0x00000019000a7c82 */ /* 0x000fe20008000000 */
[----:B------:R-:W-:Y:S01]  /*d440*/  UMOV UR15, 0xa0 ;  /* 0x000000a0000f7882 */ /* 0x000fe20000000000 */
        /* <DEDUP_REMOVED lines=9> */
.L_x_106:
[----:B------:R-:W-:Y:S05]  /*d4e0*/  BSYNC B1 ;  /* 0x0000000000017941 */ /* 0x000fea0003800000 */
.L_x_105:
        /* <DEDUP_REMOVED lines=10> */
.L_x_111:
[----:B------:R-:W-:Y:S05]  /*d590*/  BSYNC B1 ;  /* 0x0000000000017941 */ /* 0x000fea0003800000 */
.L_x_110:
[----:B------:R-:W-:Y:S01]  /*d5a0*/  BSSY B1, `(.L_x_113) ;  /* 0x0000046000017945 */ /* 0x000fe20003800000 */
[----:B-1----:R-:W-:-:S03]  /*d5b0*/  MOV R8, RZ ;  /* 0x000000ff00087202 */ /* 0x002fc60000000f00 */
        /* <DEDUP_REMOVED lines=8> */
.L_x_147:
[----:B------:R-:W-:Y:S01]  /*d640*/  UPRMT UR4, UR20, 0x9910, URZ ;  /* 0x0000991014047896 */ /* 0x000fe2000800003f */
[----:B-1----:R-:W-:-:S03]  /*d650*/  @P2 MOV R8, 0x7000 ;  /* 0x0000700000082802 */ /* 0x002fc60000000f00 */
[----:B------:R-:W-:Y:S01]  /*d660*/  UISETP.NE.AND UP0, UPT, UR4, 0x2, UPT ;  /* 0x000000020400788c */ /* 0x000fe2000bf05270 */
[----:B------:R1:W-:Y:S05]  /*d670*/  @P2 SYNCS.ARRIVE.TRANS64 RZ, [R7+URZ+0x35400], R8 ;  /* 0x0354000807ff29a7 */ /* 0x0003ea000800003f */
[----:B------:R-:W-:-:S13]  /*d680*/  PLOP3.LUT P3, PT, PT, PT, UP0, 0x80, 0x0 ;  /* 0x000000000000781c */ /* 0x000fda0003f6f008 */
[----:B-1----:R-:W-:Y:S05]  /*d690*/  @P3 BRA `(.L_x_116) ;  /* 0x0000000000043947 */ /* 0x002fea0003800000 */
[----:B------:R-:W-:Y:S01]  /*d6a0*/  BPT.TRAP 0x1 ;  /* 0x000000040000795c */ /* 0x000fe20000300000 */
.L_x_116:
[----:B------:R-:W-:Y:S05]  /*d6b0*/  @P0 BRA `(.L_x_117) ;  /* 0x0000000000040947 */ /* 0x000fea0003800000 */
[----:B------:R-:W-:Y:S01]  /*d6c0*/  BPT.TRAP 0x1 ;  /* 0x000000040000795c */ /* 0x000fe20000300000 */
.L_x_117:
        /* <DEDUP_REMOVED lines=16> */
[----:B------:R-:W-:Y:S01]  /*d7d0*/  UMOV UR25, 0x80 ;  /* 0x0000008000197882 */ /* 0x000fe20000000000 */
[----:B------:R-:W-:Y:S01]  /*d7e0*/  MOV R8, 0x1 ;  /* 0x0000000100087802 */ /* 0x000fe20000000f00 */
[----:B------:R-:W-:Y:S01]  /*d7f0*/  UIADD3 UR8, UR14, 0xe000, URZ ;  /* 0x0000e0000e087890 */ /* 0x000fe2000fffe03f */
[----:B------:R-:W-:Y:S01]  /*d800*/  ISETP.NE.AND P3, PT, R0, 0x5, PT ;  /* 0x000000050000780c */ /* 0x000fe20003f65270 */
[----:B------:R-:W-:-:S02]  /*d810*/  UIADD3 UR15, UR14, 0xf000, URZ ;  /* 0x0000f0000e0f7890 */ /* 0x000fc4000fffe03f */
        /* <DEDUP_REMOVED lines=30> */
.L_x_114:
[----:B------:R-:W-:Y:S05]  /*da00*/  BSYNC B1 ;  /* 0x0000000000017941 */ /* 0x000fea0003800000 */
.L_x_113:
[----:B------:R-:W-:-:S13]  /*da10*/  ISETP.GE.AND P3, PT, R6, 0x41, PT ;  /* 0x000000410600780c */ /* 0x000fda0003f66270 */
[----:B------:R-:W-:Y:S05]  /*da20*/  @!P3 BRA `(.L_x_118) ;  /* 0x000000080060b947 */ /* 0x000fea0003800000 */
[----:B------:R-:W-:Y:S01]  /*da30*/  IADD3 R6, R6, 0x3f, RZ ;  /* 0x0000003f06067810 */ /* 0x000fe20007ffe0ff */
[----:B------:R-:W-:Y:S03]  /*da40*/  BSSY B1, `(.L_x_118) ;  /* 0x0000096000017945 */ /* 0x000fe60003800000 */
[----:B------:R-:W-:-:S04]  /*da50*/  SHF.R.S32.HI R5, RZ, 0x1f, R6 ;  /* 0x0000001fff057819 */ /* 0x000fc80000011406 */
[----:B------:R-:W-:-:S04]  /*da60*/  LEA.HI R5, R5, R6, RZ, 0x6 ;  /* 0x0000000605057211 */ /* 0x000fc800078f30ff */
[----:B------:R-:W-:-:S04]  /*da70*/  SHF.R.S32.HI R5, RZ, 0x6, R5 ;  /* 0x00000006ff057819 */ /* 0x000fc80000011405 */
[----:B------:R-:W-:-:S07]  /*da80*/  SHF.L.U32 R5, R5, 0x1, RZ ;  /* 0x0000000105057819 */ /* 0x000fce00000006ff */
.L_x_129:
[----:B------:R-:W-:Y:S04]  /*da90*/  BSSY B2, `(.L_x_119) ;  /* 0x0000045000027945 */ /* 0x000fe80003800000 */
[----:B------:R-:W-:Y:S05]  /*daa0*/  @!P6 BRA `(.L_x_120) ;  /* 0x00000004000ce947 */ /* 0x000fea0003800000 */
[----:B------:R-:W1:Y:S01]  /*dab0*/  S2R R7, SR_CgaCtaId ;  /* 0x0000000000077919 */ /* 0x000e620000008800 */
[----:B------:R-:W-:Y:S02]  /*dac0*/  MOV R6, 0x400 ;  /* 0x0000040000067802 */ /* 0x000fe40000000f00 */
[----:B------:R-:W-:Y:S02]  /*dad0*/  SHF.L.U32 R9, R4, 0x1f, RZ ;  /* 0x0000001f04097819 */ /* 0x000fe400000006ff */
[----:B-1----:R-:W-:-:S04]  /*dae0*/  LEA R7, R7, R6, 0x18 ;  /* 0x0000000607077211 */ /* 0x002fc800078ec0ff */
[----:B------:R-:W-:-:S04]  /*daf0*/  LEA R6, R0, R7, 0x3 ;  /* 0x0000000700067211 */ /* 0x000fc800078e18ff */
[----:B------:R-:W1:Y:S02]  /*db00*/  SYNCS.PHASECHK.TRANS64.TRYWAIT P3, [R6+URZ+0x35428], R9 ;  /* 0x03542809060075a7 */ /* 0x000e64000806017f */
[----:B-1----:R-:W-:Y:S05]  /*db10*/  @!P3 BRA `(.L_x_121) ;  /* 0x0000000c00d8b947 */ /* 0x002fea0003800000 */
.L_x_148:
[----:B------:R-:W-:Y:S01]  /*db20*/  UPRMT UR4, UR20, 0x9910, URZ ;  /* 0x0000991014047896 */ /* 0x000fe2000800003f */
[----:B-1----:R-:W-:-:S03]  /*db30*/  @P2 MOV R9, 0x7000 ;  /* 0x0000700000092802 */ /* 0x002fc60000000f00 */
[----:B------:R-:W-:Y:S01]  /*db40*/  UISETP.NE.AND UP0, UPT, UR4, 0x2, UPT ;  /* 0x000000020400788c */ /* 0x000fe2000bf05270 */
[----:B------:R1:W-:Y:S05]  /*db50*/  @P2 SYNCS.ARRIVE.TRANS64 RZ, [R6+URZ+0x35400], R9 ;  /* 0x0354000906ff29a7 */ /* 0x0003ea000800003f */
[----:B------:R-:W-:-:S13]  /*db60*/  PLOP3.LUT P3, PT, PT, PT, UP0, 0x80, 0x0 ;  /* 0x000000000000781c */ /* 0x000fda0003f6f008 */
[----:B-1----:R-:W-:Y:S05]  /*db70*/  @P3 BRA `(.L_x_122) ;  /* 0x0000000000043947 */ /* 0x002fea0003800000 */
[----:B------:R-:W-:Y:S01]  /*db80*/  BPT.TRAP 0x1 ;  /* 0x000000040000795c */ /* 0x000fe20000300000 */
.L_x_122:
[----:B------:R-:W-:Y:S05]  /*db90*/  @P0 BRA `(.L_x_123) ;  /* 0x0000000000040947 */ /* 0x000fea0003800000 */
[----:B------:R-:W-:Y:S01]  /*dba0*/  BPT.TRAP 0x1 ;  /* 0x000000040000795c */ /* 0x000fe20000300000 */
.L_x_123:
        /* <DEDUP_REMOVED lines=9> */
[----:B------:R-:W-:Y:S01]  /*dc40*/  R2UR UR13, R3 ;  /* 0x00000000030d72ca */ /* 0x000fe200000e0000 */
[----:B------:R-:W-:Y:S01]  /*dc50*/  UMOV UR7, 0x10000000 ;  /* 0x1000000000077882 */ /* 0x000fe20000000000 */
[----:B------:R-:W-:Y:S01]  /*dc60*/  UMOV UR18, 0x20 ;  /* 0x0000002000127882 */ /* 0x000fe20000000000 */
[----:B------:R-:W-:Y:S01]  /*dc70*/  UMOV UR22, 0x40 ;  /* 0x0000004000167882 */ /* 0x000fe20000000000 */
[----:B------:R-:W-:Y:S01]  /*dc80*/  UMOV UR24, 0x60 ;  /* 0x0000006000187882 */ /* 0x000fe20000000000 */
[----:B------:R-:W-:Y:S01]  /*dc90*/  UIADD3 UR9, UR9, 0x35400, URZ ;  /* 0x0003540009097890 */ /* 0x000fe2000fffe03f */
[----:B------:R-:W-:Y:S01]  /*dca0*/  IADD3 R0, R0, 0x1, RZ ;  /* 0x0000000100007810 */ /* 0x000fe20007ffe0ff */
[----:B------:R-:W-:-:S02]  /*dcb0*/  USHF.L.U32 UR11, UR11, 0x6, URZ ;  /* 0x000000060b0b7899 */ /* 0x000fc4000800063f */
[----:B------:R-:W-:Y:S01]  /*dcc0*/  UIADD3 UR8, UR14, 0xe000, URZ ;  /* 0x0000e0000e087890 */ /* 0x000fe2000fffe03f */
[C---:B------:R-:W-:Y:S01]  /*dcd0*/  ISETP.NE.AND P3, PT, R0.reuse, 0x5, PT ;  /* 0x000000050000780c */ /* 0x040fe20003f65270 */
[----:B------:R-:W-:Y:S02]  /*dce0*/  UIADD3 UR15, UR14, 0xf000, URZ ;  /* 0x0000f0000e0f7890 */ /* 0x000fe4000fffe03f */
[----:B------:R-:W-:Y:S01]  /*dcf0*/  UIADD3 UR19, UR14, 0x10000, URZ ;  /* 0x000100000e137890 */ /* 0x000fe2000fffe03f */
[----:B------:R-:W-:Y:S01]  /*dd00*/  SEL R7, RZ, 0x1, P3 ;  /* 0x00000001ff077807 */ /* 0x000fe20001800000 */
[----:B------:R-:W-:Y:S01]  /*dd10*/  UIADD3 UR23, UR14, 0x11000, URZ ;  /* 0x000110000e177890 */ /* 0x000fe2000fffe03f */
[----:B------:R-:W-:Y:S01]  /*dd20*/  SEL R0, R0, RZ, P3 ;  /* 0x000000ff00007207 */ /* 0x000fe20001800000 */
[----:B------:R-:W-:Y:S01]  /*dd30*/  UMOV UR25, 0x80 ;  /* 0x0000008000197882 */ /* 0x000fe20000000000 */
        /* <DEDUP_REMOVED lines=26> */
.L_x_120:
[----:B------:R-:W-:Y:S05]  /*dee0*/  BSYNC B2 ;  /* 0x0000000000027941 */ /* 0x000fea0003800000 */
.L_x_119:
[----:B------:R-:W-:Y:S01]  /*def0*/  ISETP.LT.OR P3, PT, R5, 0x4, !P6 ;  /* 0x000000040500780c */ /* 0x000fe20007761670 */
[----:B------:R-:W-:-:S12]  /*df00*/  BSSY B2, `(.L_x_124) ;  /* 0x0000046000027945 */ /* 0x000fd80003800000 */
[----:B------:R-:W-:Y:S05]  /*df10*/  @P3 BRA `(.L_x_125) ;  /* 0x0000000400103947 */ /* 0x000fea0003800000 */
[----:B------:R-:W1:Y:S01]  /*df20*/  S2R R7, SR_CgaCtaId ;  /* 0x0000000000077919 */ /* 0x000e620000008800 */
[----:B------:R-:W-:Y:S02]  /*df30*/  MOV R6, 0x400 ;  /* 0x0000040000067802 */ /* 0x000fe40000000f00 */
[----:B------:R-:W-:Y:S02]  /*df40*/  SHF.L.U32 R9, R4, 0x1f, RZ ;  /* 0x0000001f04097819 */ /* 0x000fe400000006ff */
[----:B-1----:R-:W-:-:S04]  /*df50*/  LEA R7, R7, R6, 0x18 ;  /* 0x0000000607077211 */ /* 0x002fc800078ec0ff */
[----:B------:R-:W-:-:S04]  /*df60*/  LEA R6, R0, R7, 0x3 ;  /* 0x0000000700067211 */ /* 0x000fc800078e18ff */
[----:B------:R-:W1:Y:S02]  /*df70*/  SYNCS.PHASECHK.TRANS64.TRYWAIT P3, [R6+URZ+0x35428], R9 ;  /* 0x03542809060075a7 */ /* 0x000e64000806017f */
[----:B-1----:R-:W-:Y:S05]  /*df80*/  @!P3 BRA `(.L_x_126) ;  /* 0x0000000800d0b947 */ /* 0x002fea0003800000 */
.L_x_149:
[----:B------:R-:W-:Y:S01]  /*df90*/  UPRMT UR4, UR20, 0x9910, URZ ;  /* 0x0000991014047896 */ /* 0x000fe2000800003f */
[----:B-1----:R-:W-:-:S03]  /*dfa0*/  @P1 MOV R9, 0x7000 ;  /* 0x0000700000091802 */ /* 0x002fc60000000f00 */
[----:B------:R-:W-:Y:S01]  /*dfb0*/  UISETP.NE.AND UP0, UPT, UR4, 0x2, UPT ;  /* 0x000000020400788c */ /* 0x000fe2000bf05270 */
[----:B------:R1:W-:Y:S05]  /*dfc0*/  @P1 SYNCS.ARRIVE.TRANS64 RZ, [R6+URZ+0x35400], R9 ;  /* 0x0354000906ff19a7 */ /* 0x0003ea000800003f */
[----:B------:R-:W-:-:S13]  /*dfd0*/  PLOP3.LUT P3, PT, PT, PT, UP0, 0x80, 0x0 ;  /* 0x000000000000781c */ /* 0x000fda0003f6f008 */
[----:B-1----:R-:W-:Y:S05]  /*dfe0*/  @P3 BRA `(.L_x_127) ;  /* 0x0000000000043947 */ /* 0x002fea0003800000 */
[----:B------:R-:W-:Y:S01]  /*dff0*/  BPT.TRAP 0x1 ;  /* 0x000000040000795c */ /* 0x000fe20000300000 */
.L_x_127:
[----:B------:R-:W-:Y:S05]  /*e000*/  @P0 BRA `(.L_x_128) ;  /* 0x0000000000040947 */ /* 0x000fea0003800000 */
[----:B------:R-:W-:Y:S01]  /*e010*/  BPT.TRAP 0x1 ;  /* 0x000000040000795c */ /* 0x000fe20000300000 */
.L_x_128:
        /* <DEDUP_REMOVED lines=16> */
[----:B------:R-:W-:Y:S01]  /*e120*/  USHF.L.U32 UR11, UR11, 0x6, URZ ;  /* 0x000000060b0b7899 */ /* 0x000fe2000800063f */
[----:B------:R-:W-:Y:S01]  /*e130*/  IADD3 R8, R8, 0x1, RZ ;  /* 0x0000000108087810 */ /* 0x000fe20007ffe0ff */
[----:B------:R-:W-:Y:S01]  /*e140*/  UIADD3 UR8, UR14, 0xe000, URZ ;  /* 0x0000e0000e087890 */ /* 0x000fe2000fffe03f */
[----:B------:R-:W-:Y:S01]  /*e150*/  ISETP.NE.AND P3, PT, R0, 0x5, PT ;  /* 0x000000050000780c */ /* 0x000fe20003f65270 */
[----:B------:R-:W-:-:S02]  /*e160*/  UIADD3 UR15, UR14, 0xf000, URZ ;  /* 0x0000f0000e0f7890 */ /* 0x000fc4000fffe03f */
        /* <DEDUP_REMOVED lines=31> */
.L_x_125:
[----:B------:R-:W-:Y:S05]  /*e360*/  BSYNC B2 ;  /* 0x0000000000027941 */ /* 0x000fea0003800000 */
.L_x_124:
[C---:B------:R-:W-:Y:S02]  /*e370*/  ISETP.GT.AND P3, PT, R5.reuse, 0x4, PT ;  /* 0x000000040500780c */ /* 0x040fe40003f64270 */
[----:B------:R-:W-:-:S11]  /*e380*/  IADD3 R5, R5, -0x2, RZ ;  /* 0xfffffffe05057810 */ /* 0x000fd60007ffe0ff */
[----:B------:R-:W-:Y:S05]  /*e390*/  @P3 BRA `(.L_x_129) ;  /* 0xfffffff400bc3947 */ /* 0x000fea000383ffff */
[----:B------:R-:W-:Y:S05]  /*e3a0*/  BSYNC B1 ;  /* 0x0000000000017941 */ /* 0x000fea0003800000 */
.L_x_118:
[----:B------:R-:W-:Y:S01]  /*e3b0*/  IADD3 R17, R17, UR21, RZ ;  /* 0x0000001511117c10 */ /* 0x000fe2000fffe0ff */
[----:B------:R-:W-:Y:S01]  /*e3c0*/  ULDC UR4, c[0x0][0xa00] ;  /* 0x0002800000047ab9 */ /* 0x000fe20000000800 */
[----:B------:R-:W-:Y:S02]  /*e3d0*/  PRMT R5, RZ, 0x7610, R5 ;  /* 0x00007610ff057816 */ /* 0x000fe40000000005 */
[----:B------:R-:W-:-:S13]  /*e3e0*/  ISETP.GE.AND P3, PT, R17, UR4, PT ;  /* 0x0000000411007c0c */ /* 0x000fda000bf66270 */
[----:B------:R-:W-:Y:S05]  /*e3f0*/  @!P3 BRA `(.L_x_130) ;  /* 0xffffffe800b8b947 */ /* 0x000fea000383ffff */
[----:B------:R-:W-:Y:S05]  /*e400*/  BSYNC B0 ;  /* 0x0000000000007941 */ /* 0x000fea0003800000 */
.L_x_103:
[----:B------:R-:W-:Y:S05]  /*e410*/  EXIT ;  /* 0x000000000000794d */ /* 0x000fea0003800000 */
.L_x_17:
[----:B-1----:R-:W-:-:S04]  /*e420*/  MOV R3, UR4 ;  /* 0x0000000400037c02 */ /* 0x002fc80008000f00 */
[----:B------:R1:W2:Y:S03]  /*e430*/  SYNCS.PHASECHK.TRANS64.TRYWAIT P1, [R3+URZ+0x35450], R0 ;  /* 0x03545000030075a7 */ /* 0x0002a6000802017f */
[----:B--2---:R-:W-:Y:S05]  /*e440*/  @!P1 NANOSLEEP.SYNCS 0x989680 ;  /* 0x009896800000995d */ /* 0x004fea0003900000 */
[----:B------:R-:W2:Y:S02]  /*e450*/  @!P1 SYNCS.PHASECHK.TRANS64 P1, [R3+URZ+0x35450], R0 ;  /* 0x03545000030095a7 */ /* 0x000ea4000802007f */
[----:B--2---:R-:W-:Y:S05]  /*e460*/  @!P1 BRA `(.L_x_17) ;  /* 0xfffffffc00ec9947 */ /* 0x004fea000383ffff */
[----:B------:R-:W-:Y:S05]  /*e470*/  BRA `(.L_x_131) ;  /* 0xffffff2c00ac7947 */ /* 0x000fea000383ffff */
.L_x_19:
[----:B-1----:R-:W-:-:S04]  /*e480*/  MOV R7, UR7 ;  /* 0x0000000700077c02 */ /* 0x002fc80008000f00 */
[----:B------:R1:W2:Y:S03]  /*e490*/  SYNCS.PHASECHK.TRANS64.TRYWAIT P1, [R7+URZ+0x35400], R0 ;  /* 0x03540000070075a7 */ /* 0x0002a6000802017f */
[----:B--2---:R-:W-:Y:S05]  /*e4a0*/  @!P1 NANOSLEEP.SYNCS 0x989680 ;  /* 0x009896800000995d */ /* 0x004fea0003900000 */
[----:B------:R-:W2:Y:S02]  /*e4b0*/  @!P1 SYNCS.PHASECHK.TRANS64 P1, [R7+URZ+0x35400], R0 ;  /* 0x03540000070095a7 */ /* 0x000ea4000802007f */
[----:B--2---:R-:W-:Y:S05]  /*e4c0*/  @!P1 BRA `(.L_x_19) ;  /* 0xfffffffc00ec9947 */ /* 0x004fea000383ffff */
[----:B------:R-:W-:Y:S05]  /*e4d0*/  BRA `(.L_x_132) ;  /* 0xffffff2c00c47947 */ /* 0x000fea000383ffff */
.L_x_20:
[----:B------:R-:W-:-:S06]  /*e4e0*/  ULEA UR4, UR61, UR6, 0x3 ;  /* 0x000000063d047291 */ /* 0x000fcc000f8e183f */
[----:B-1----:R-:W-:-:S04]  /*e4f0*/  MOV R0, UR4 ;  /* 0x0000000400007c02 */ /* 0x002fc80008000f00 */
[----:B------:R1:W2:Y:S03]  /*e500*/  SYNCS.PHASECHK.TRANS64.TRYWAIT P1, [R0+URZ+-0x8], R3 ;  /* 0xfffff803000075a7 */ /* 0x0002a6000802017f */
[----:B--2---:R-:W-:Y:S05]  /*e510*/  @!P1 NANOSLEEP.SYNCS 0x989680 ;  /* 0x009896800000995d */ /* 0x004fea0003900000 */
[----:B------:R-:W2:Y:S02]  /*e520*/  @!P1 SYNCS.PHASECHK.TRANS64 P1, [R0+URZ+-0x8], R3 ;  /* 0xfffff803000095a7 */ /* 0x000ea4000802007f */
[----:B--2---:R-:W-:Y:S05]  /*e530*/  @!P1 BRA `(.L_x_20) ;  /* 0xfffffffc00e89947 */ /* 0x004fea000383ffff */
[----:B------:R-:W-:Y:S05]  /*e540*/  BRA `(.L_x_133) ;  /* 0xffffff2c00b47947 */ /* 0x000fea000383ffff */
.L_x_22:
[----:B-1----:R-:W-:-:S04]  /*e550*/  MOV R40, UR5 ;  /* 0x0000000500287c02 */ /* 0x002fc80008000f00 */
[----:B------:R1:W2:Y:S03]  /*e560*/  SYNCS.PHASECHK.TRANS64.TRYWAIT P1, [R40+URZ+0x35400], R21 ;  /* 0x03540015280075a7 */ /* 0x0002a6000802017f */
[----:B--2---:R-:W-:Y:S05]  /*e570*/  @!P1 NANOSLEEP.SYNCS 0x989680 ;  /* 0x009896800000995d */ /* 0x004fea0003900000 */
[----:B------:R-:W2:Y:S02]  /*e580*/  @!P1 SYNCS.PHASECHK.TRANS64 P1, [R40+URZ+0x35400], R21 ;  /* 0x03540015280095a7 */ /* 0x000ea4000802007f */
[----:B--2---:R-:W-:Y:S05]  /*e590*/  @!P1 BRA `(.L_x_22) ;  /* 0xfffffffc00ec9947 */ /* 0x004fea000383ffff */
[----:B------:R-:W-:Y:S05]  /*e5a0*/  BRA `(.L_x_134) ;  /* 0xffffff4800a47947 */ /* 0x000fea000383ffff */
.L_x_27:
[----:B-1----:R-:W-:-:S04]  /*e5b0*/  MOV R25, UR6 ;  /* 0x0000000600197c02 */ /* 0x002fc80008000f00 */
[----:B------:R1:W2:Y:S03]  /*e5c0*/  SYNCS.PHASECHK.TRANS64.TRYWAIT P2, [R25+URZ+0x35400], R4 ;  /* 0x03540004190075a7 */ /* 0x0002a6000804017f */
[----:B--2---:R-:W-:Y:S05]  /*e5d0*/  @!P2 NANOSLEEP.SYNCS 0x989680 ;  /* 0x009896800000a95d */ /* 0x004fea0003900000 */
[----:B------:R-:W2:Y:S02]  /*e5e0*/  @!P2 SYNCS.PHASECHK.TRANS64 P2, [R25+URZ+0x35400], R4 ;  /* 0x035400041900a5a7 */ /* 0x000ea4000804007f */
[----:B--2---:R-:W-:Y:S05]  /*e5f0*/  @!P2 BRA `(.L_x_27) ;  /* 0xfffffffc00eca947 */ /* 0x004fea000383ffff */
[----:B------:R-:W-:Y:S05]  /*e600*/  BRA `(.L_x_135) ;  /* 0xffffff5400a07947 */ /* 0x000fea000383ffff */
.L_x_31:
[----:B-1----:R-:W-:-:S04]  /*e610*/  MOV R39, UR7 ;  /* 0x0000000700277c02 */ /* 0x002fc80008000f00 */
[----:B------:R1:W2:Y:S03]  /*e620*/  SYNCS.PHASECHK.TRANS64.TRYWAIT P2, [R39+URZ+0x35400], R42 ;  /* 0x0354002a270075a7 */ /* 0x0002a6000804017f */
[----:B--2---:R-:W-:Y:S05]  /*e630*/  @!P2 NANOSLEEP.SYNCS 0x989680 ;  /* 0x009896800000a95d */ /* 0x004fea0003900000 */
[----:B------:R-:W2:Y:S02]  /*e640*/  @!P2 SYNCS.PHASECHK.TRANS64 P2, [R39+URZ+0x35400], R42 ;  /* 0x0354002a2700a5a7 */ /* 0x000ea4000804007f */
[----:B--2---:R-:W-:Y:S05]  /*e650*/  @!P2 BRA `(.L_x_31) ;  /* 0xfffffffc00eca947 */ /* 0x004fea000383ffff */
[----:B------:R-:W-:Y:S05]  /*e660*/  BRA `(.L_x_30) ;  /* 0xffffff7000ec7947 */ /* 0x000fea000383ffff */
.L_x_39:
[----:B-1----:R-:W-:-:S04]  /*e670*/  MOV R25, UR6 ;  /* 0x0000000600197c02 */ /* 0x002fc80008000f00 */
[----:B------:R1:W2:Y:S03]  /*e680*/  SYNCS.PHASECHK.TRANS64.TRYWAIT P2, [R25+URZ+0x35400], R4 ;  /* 0x03540004190075a7 */ /* 0x0002a6000804017f */
[----:B--2---:R-:W-:Y:S05]  /*e690*/  @!P2 NANOSLEEP.SYNCS 0x989680 ;  /* 0x009896800000a95d */ /* 0x004fea0003900000 */
[----:B------:R-:W2:Y:S02]  /*e6a0*/  @!P2 SYNCS.PHASECHK.TRANS64 P2, [R25+URZ+0x35400], R4 ;  /* 0x035400041900a5a7 */ /* 0x000ea4000804007f */
[----:B--2---:R-:W-:Y:S05]  /*e6b0*/  @!P2 BRA `(.L_x_39) ;  /* 0xfffffffc00eca947 */ /* 0x004fea000383ffff */
[----:B------:R-:W-:Y:S05]  /*e6c0*/  BRA `(.L_x_136) ;  /* 0xffffff8000207947 */ /* 0x000fea000383ffff */
.L_x_43:
[----:B-1----:R-:W-:-:S04]  /*e6d0*/  MOV R42, UR10 ;  /* 0x0000000a002a7c02 */ /* 0x002fc80008000f00 */
[----:B------:R1:W2:Y:S03]  /*e6e0*/  SYNCS.PHASECHK.TRANS64.TRYWAIT P2, [R42+URZ+0x35400], R51 ;  /* 0x035400332a0075a7 */ /* 0x0002a6000804017f */
[----:B--2---:R-:W-:Y:S05]  /*e6f0*/  @!P2 NANOSLEEP.SYNCS 0x989680 ;  /* 0x009896800000a95d */ /* 0x004fea0003900000 */
[----:B------:R-:W2:Y:S02]  /*e700*/  @!P2 SYNCS.PHASECHK.TRANS64 P2, [R42+URZ+0x35400], R51 ;  /* 0x035400332a00a5a7 */ /* 0x000ea4000804007f */
[----:B--2---:R-:W-:Y:S05]  /*e710*/  @!P2 BRA `(.L_x_43) ;  /* 0xfffffffc00eca947 */ /* 0x004fea000383ffff */
[----:B------:R-:W-:Y:S05]  /*e720*/  BRA `(.L_x_42) ;  /* 0xffffffa000707947 */ /* 0x000fea000383ffff */
.L_x_63:
[----:B------:R-:W-:-:S13]  /*e730*/  R2UR UR4, R5 ;  /* 0x00000000050472ca */ /* 0x000fda00000e0000 */
[----:B--2---:R-:W-:-:S04]  /*e740*/  MOV R3, UR4 ;  /* 0x0000000400037c02 */ /* 0x004fc80008000f00 */
[----:B------:R2:W3:Y:S03]  /*e750*/  SYNCS.PHASECHK.TRANS64.TRYWAIT P1, [R3+URZ+0x8], R0 ;  /* 0x00000800030075a7 */ /* 0x0004e6000802017f */
[----:B---3--:R-:W-:Y:S05]  /*e760*/  @!P1 NANOSLEEP.SYNCS 0x989680 ;  /* 0x009896800000995d */ /* 0x008fea0003900000 */
[----:B------:R-:W3:Y:S02]  /*e770*/  @!P1 SYNCS.PHASECHK.TRANS64 P1, [R3+URZ+0x8], R0 ;  /* 0x00000800030095a7 */ /* 0x000ee4000802007f */
[----:B---3--:R-:W-:Y:S05]  /*e780*/  @!P1 BRA `(.L_x_63) ;  /* 0xfffffffc00e89947 */ /* 0x008fea000383ffff */
[----:B------:R-:W-:Y:S05]  /*e790*/  BRA `(.L_x_137) ;  /* 0xffffffb800907947 */ /* 0x000fea000383ffff */
.L_x_88:
[----:B------:R-:W-:Y:S01]  /*e7a0*/  BSSY B1, `(.L_x_138) ;  /* 0x0000006000017945 */ /* 0x000fe20003800000 */
[----:B------:R-:W-:-:S07]  /*e7b0*/  MOV R15, 0xffffffff ;  /* 0xffffffff000f7802 */ /* 0x000fce0000000f00 */
[----:B------:R-:W-:Y:S05]  /*e7c0*/  WARPSYNC.COLLECTIVE R15, `(.L_x_139) ;  /* 0x000000000f0c7348 */ /* 0x000fea0003c00000 */
[----:B------:R-:W-:Y:S02]  /*e7d0*/  ELECT P6, UR62, PT ;  /* 0x00000000003e782f */ /* 0x000fe400038c0000 */
[----:B------:R-:W-:Y:S01]  /*e7e0*/  MOV R14, UR62 ;  /* 0x0000003e000e7c02 */ /* 0x000fe20008000f00 */
[----:B------:R-:W-:Y:S10]  /*e7f0*/  ENDCOLLECTIVE ;  /* 0x000000000000791b */ /* 0x000ff40003800000 */
.L_x_139:
[----:B------:R-:W-:Y:S05]  /*e800*/  BSYNC B1 ;  /* 0x0000000000017941 */ /* 0x000fea0003800000 */
.L_x_138:
[----:B------:R-:W-:Y:S05]  /*e810*/  BRA `(.L_x_140) ;  /* 0xffffffd800ec7947 */ /* 0x000fea000383ffff */
.L_x_91:
[----:B-1----:R1:W2:Y:S02]  /*e820*/  SYNCS.PHASECHK.TRANS64.TRYWAIT P2, [R7+URZ+0x35460], R6 ;  /* 0x03546006070075a7 */ /* 0x0022a4000804017f */
[----:B--2---:R-:W-:Y:S05]  /*e830*/  @!P2 NANOSLEEP.SYNCS 0x989680 ;  /* 0x009896800000a95d */ /* 0x004fea0003900000 */
[----:B------:R-:W2:Y:S02]  /*e840*/  @!P2 SYNCS.PHASECHK.TRANS64 P2, [R7+URZ+0x35460], R6 ;  /* 0x035460060700a5a7 */ /* 0x000ea4000804007f */
[----:B--2---:R-:W-:Y:S05]  /*e850*/  @!P2 BRA `(.L_x_91) ;  /* 0xfffffffc00f0a947 */ /* 0x004fea000383ffff */
[----:B------:R-:W-:Y:S05]  /*e860*/  BRA `(.L_x_141) ;  /* 0xffffffdc000c7947 */ /* 0x000fea000383ffff */
.L_x_96:
[----:B-1----:R1:W2:Y:S02]  /*e870*/  SYNCS.PHASECHK.TRANS64.TRYWAIT P2, [R7+URZ+0x354b0], R4 ;  /* 0x0354b004070075a7 */ /* 0x0022a4000804017f */
[----:B--2---:R-:W-:Y:S05]  /*e880*/  @!P2 NANOSLEEP.SYNCS 0x989680 ;  /* 0x009896800000a95d */ /* 0x004fea0003900000 */
[----:B------:R-:W2:Y:S02]  /*e890*/  @!P2 SYNCS.PHASECHK.TRANS64 P2, [R7+URZ+0x354b0], R4 ;  /* 0x0354b0040700a5a7 */ /* 0x000ea4000804007f */
[----:B--2---:R-:W-:Y:S05]  /*e8a0*/  @!P2 BRA `(.L_x_96) ;  /* 0xfffffffc00f0a947 */ /* 0x004fea000383ffff */
[----:B------:R-:W-:Y:S05]  /*e8b0*/  BRA `(.L_x_95) ;  /* 0xffffffe000187947 */ /* 0x000fea000383ffff */
.L_x_99:
[----:B-1----:R1:W2:Y:S02]  /*e8c0*/  SYNCS.PHASECHK.TRANS64.TRYWAIT P2, [R4+URZ+0x35460], R9 ;  /* 0x03546009040075a7 */ /* 0x0022a4000804017f */
[----:B--2---:R-:W-:Y:S05]  /*e8d0*/  @!P2 NANOSLEEP.SYNCS 0x989680 ;  /* 0x009896800000a95d */ /* 0x004fea0003900000 */
[----:B------:R-:W2:Y:S02]  /*e8e0*/  @!P2 SYNCS.PHASECHK.TRANS64 P2, [R4+URZ+0x35460], R9 ;  /* 0x035460090400a5a7 */ /* 0x000ea4000804007f */
[----:B--2---:R-:W-:Y:S05]  /*e8f0*/  @!P2 BRA `(.L_x_99) ;  /* 0xfffffffc00f0a947 */ /* 0x004fea000383ffff */
[----:B------:R-:W-:Y:S05]  /*e900*/  BRA `(.L_x_142) ;  /* 0xffffffe0002c7947 */ /* 0x000fea000383ffff */
.L_x_104:
[----:B------:R-:W-:Y:S01]  /*e910*/  BSSY B1, `(.L_x_143) ;  /* 0x0000006000017945 */ /* 0x000fe20003800000 */
[----:B------:R-:W-:-:S07]  /*e920*/  MOV R15, 0xffffffff ;  /* 0xffffffff000f7802 */ /* 0x000fce0000000f00 */
[----:B------:R-:W-:Y:S05]  /*e930*/  WARPSYNC.COLLECTIVE R15, `(.L_x_144) ;  /* 0x000000000f0c7348 */ /* 0x000fea0003c00000 */
[----:B------:R-:W-:Y:S02]  /*e940*/  ELECT P6, UR62, PT ;  /* 0x00000000003e782f */ /* 0x000fe400038c0000 */
[----:B------:R-:W-:Y:S01]  /*e950*/  MOV R14, UR62 ;  /* 0x0000003e000e7c02 */ /* 0x000fe20008000f00 */
[----:B------:R-:W-:Y:S10]  /*e960*/  ENDCOLLECTIVE ;  /* 0x000000000000791b */ /* 0x000ff40003800000 */
.L_x_144:
[----:B------:R-:W-:Y:S05]  /*e970*/  BSYNC B1 ;  /* 0x0000000000017941 */ /* 0x000fea0003800000 */
.L_x_143:
[----:B------:R-:W-:Y:S05]  /*e980*/  BRA `(.L_x_145) ;  /* 0xffffffe400bc7947 */ /* 0x000fea000383ffff */
.L_x_107:
[----:B-1----:R1:W2:Y:S02]  /*e990*/  SYNCS.PHASECHK.TRANS64.TRYWAIT P4, [R8+URZ+0x35428], R7 ;  /* 0x03542807080075a7 */ /* 0x0022a4000808017f */
[----:B--2---:R-:W-:Y:S05]  /*e9a0*/  @!P4 NANOSLEEP.SYNCS 0x989680 ;  /* 0x009896800000c95d */ /* 0x004fea0003900000 */
[----:B------:R-:W2:Y:S02]  /*e9b0*/  @!P4 SYNCS.PHASECHK.TRANS64 P4, [R8+URZ+0x35428], R7 ;  /* 0x035428070800c5a7 */ /* 0x000ea4000808007f */
[----:B--2---:R-:W-:Y:S05]  /*e9c0*/  @!P4 BRA `(.L_x_107) ;  /* 0xfffffffc00f0c947 */ /* 0x004fea000383ffff */
[----:B------:R-:W-:Y:S05]  /*e9d0*/  BRA `(.L_x_146) ;  /* 0xffffffe400d47947 */ /* 0x000fea000383ffff */
.L_x_112:
[----:B-1----:R1:W2:Y:S02]  /*e9e0*/  SYNCS.PHASECHK.TRANS64.TRYWAIT P4, [R5+URZ+0x354b0], R8 ;  /* 0x0354b008050075a7 */ /* 0x0022a4000808017f */
[----:B--2---:R-:W-:Y:S05]  /*e9f0*/  @!P4 NANOSLEEP.SYNCS 0x989680 ;  /* 0x009896800000c95d */ /* 0x004fea0003900000 */
[----:B------:R-:W2:Y:S02]  /*ea00*/  @!P4 SYNCS.PHASECHK.TRANS64 P4, [R5+URZ+0x354b0], R8 ;  /* 0x0354b0080500c5a7 */ /* 0x000ea4000808007f */
[----:B--2---:R-:W-:Y:S05]  /*ea10*/  @!P4 BRA `(.L_x_112) ;  /* 0xfffffffc00f0c947 */ /* 0x004fea000383ffff */
[----:B------:R-:W-:Y:S05]  /*ea20*/  BRA `(.L_x_111) ;  /* 0xffffffe800d87947 */ /* 0x000fea000383ffff */
.L_x_115:
[----:B-1----:R1:W2:Y:S02]  /*ea30*/  SYNCS.PHASECHK.TRANS64.TRYWAIT P3, [R7+URZ+0x35428], R8 ;  /* 0x03542808070075a7 */ /* 0x0022a4000806017f */
[----:B--2---:R-:W-:Y:S05]  /*ea40*/  @!P3 NANOSLEEP.SYNCS 0x989680 ;  /* 0x009896800000b95d */ /* 0x004fea0003900000 */
[----:B------:R-:W2:Y:S02]  /*ea50*/  @!P3 SYNCS.PHASECHK.TRANS64 P3, [R7+URZ+0x35428], R8 ;  /* 0x035428080700b5a7 */ /* 0x000ea4000806007f */
[----:B--2---:R-:W-:Y:S05]  /*ea60*/  @!P3 BRA `(.L_x_115) ;  /* 0xfffffffc00f0b947 */ /* 0x004fea000383ffff */
[----:B------:R-:W-:Y:S05]  /*ea70*/  BRA `(.L_x_147) ;  /* 0xffffffe800f07947 */ /* 0x000fea000383ffff */
.L_x_121:
[----:B-1----:R1:W2:Y:S02]  /*ea80*/  SYNCS.PHASECHK.TRANS64.TRYWAIT P3, [R6+URZ+0x35428], R9 ;  /* 0x03542809060075a7 */ /* 0x0022a4000806017f */
[----:B--2---:R-:W-:Y:S05]  /*ea90*/  @!P3 NANOSLEEP.SYNCS 0x989680 ;  /* 0x009896800000b95d */ /* 0x004fea0003900000 */
[----:B------:R-:W2:Y:S02]  /*eaa0*/  @!P3 SYNCS.PHASECHK.TRANS64 P3, [R6+URZ+0x35428], R9 ;  /* 0x035428090600b5a7 */ /* 0x000ea4000806007f */
[----:B--2---:R-:W-:Y:S05]  /*eab0*/  @!P3 BRA `(.L_x_121) ;  /* 0xfffffffc00f0b947 */ /* 0x004fea000383ffff */
[----:B------:R-:W-:Y:S05]  /*eac0*/  BRA `(.L_x_148) ;  /* 0xfffffff000147947 */ /* 0x000fea000383ffff */
.L_x_126:
[----:B-1----:R1:W2:Y:S02]  /*ead0*/  SYNCS.PHASECHK.TRANS64.TRYWAIT P3, [R6+URZ+0x35428], R9 ;  /* 0x03542809060075a7 */ /* 0x0022a4000806017f */
[----:B--2---:R-:W-:Y:S05]  /*eae0*/  @!P3 NANOSLEEP.SYNCS 0x989680 ;  /* 0x009896800000b95d */ /* 0x004fea0003900000 */
[----:B------:R-:W2:Y:S02]  /*eaf0*/  @!P3 SYNCS.PHASECHK.TRANS64 P3, [R6+URZ+0x35428], R9 ;  /* 0x035428090600b5a7 */ /* 0x000ea4000806007f */
[----:B--2---:R-:W-:Y:S05]  /*eb00*/  @!P3 BRA `(.L_x_126) ;  /* 0xfffffffc00f0b947 */ /* 0x004fea000383ffff */
[----:B------:R-:W-:Y:S05]  /*eb10*/  BRA `(.L_x_149) ;  /* 0xfffffff4001c7947 */ /* 0x000fea000383ffff */
        .weak           $__internal_0_$__cuda_sm20_rcp_rn_f32_slowpath
        .type           $__internal_0_$__cuda_sm20_rcp_rn_f32_slowpath,@function
        .size           $__internal_0_$__cuda_sm20_rcp_rn_f32_slowpath,(.L_x_155 - $__internal_0_$__cuda_sm20_rcp_rn_f32_slowpath)
$__internal_0_$__cuda_sm20_rcp_rn_f32_slowpath:
[----:B------:R-:W-:Y:S01]  /*eb20*/  SHF.L.U32 R0, R3, 0x1, RZ ;  /* 0x0000000103007819 */ /* 0x000fe200000006ff */
[----:B------:R-:W-:Y:S03]  /*eb30*/  BSSY B2, `(.L_x_150) ;  /* 0x0000030000027945 */ /* 0x000fe60003800000 */
[----:B------:R-:W-:-:S04]  /*eb40*/  SHF.R.U32.HI R25, RZ, 0x18, R0 ;  /* 0x00000018ff197819 */ /* 0x000fc80000011600 */
[----:B------:R-:W-:-:S13]  /*eb50*/  ISETP.NE.U32.AND P0, PT, R25, RZ, PT ;  /* 0x000000ff1900720c */ /* 0x000fda0003f05070 */
[----:B------:R-:W-:Y:S05]  /*eb60*/  @P0 BRA `(.L_x_151) ;  /* 0x0000000000280947 */ /* 0x000fea0003800000 */
[----:B------:R-:W-:-:S04]  /*eb70*/  SHF.L.U32 R0, R3, 0x1, RZ ;  /* 0x0000000103007819 */ /* 0x000fc800000006ff */
[----:B------:R-:W-:-:S13]  /*eb80*/  ISETP.NE.AND P0, PT, R0, RZ, PT ;  /* 0x000000ff0000720c */ /* 0x000fda0003f05270 */
[----:B------:R-:W-:Y:S01]  /*eb90*/  @P0 FFMA R7, R3, 1.84467440737095516160e+19, RZ ;  /* 0x5f80000003070823 */ /* 0x000fe200000000ff */
[----:B------:R-:W-:Y:S08]  /*eba0*/  @!P0 MUFU.RCP R6, R3 ;  /* 0x0000000300068308 */ /* 0x000ff00000001000 */
[----:B------:R-:W1:Y:S02]  /*ebb0*/  @P0 MUFU.RCP R0, R7 ;  /* 0x0000000700000308 */ /* 0x000e640000001000 */
[----:B-1----:R-:W-:-:S04]  /*ebc0*/  @P0 FFMA R12, R7, R0, -1 ;  /* 0xbf800000070c0423 */ /* 0x002fc80000000000 */
[----:B------:R-:W-:-:S04]  /*ebd0*/  @P0 FADD.FTZ R13, -R12, -RZ ;  /* 0x800000ff0c0d0221 */ /* 0x000fc80000010100 */
[----:B------:R-:W-:-:S04]  /*ebe0*/  @P0 FFMA R0, R0, R13, R0 ;  /* 0x0000000d00000223 */ /* 0x000fc80000000000 */
[----:B------:R-:W-:Y:S01]  /*ebf0*/  @P0 FFMA R6, R0, 1.84467440737095516160e+19, RZ ;  /* 0x5f80000000060823 */ /* 0x000fe200000000ff */
[----:B------:R-:W-:Y:S06]  /*ec00*/  BRA `(.L_x_152) ;  /* 0x0000000000887947 */ /* 0x000fec0003800000 */
.L_x_151:
[----:B------:R-:W-:-:S04]  /*ec10*/  IADD3 R26, R25, -0xfd, RZ ;  /* 0xffffff03191a7810 */ /* 0x000fc80007ffe0ff */
[----:B------:R-:W-:-:S13]  /*ec20*/  ISETP.GT.U32.AND P0, PT, R26, 0x1, PT ;  /* 0x000000011a00780c */ /* 0x000fda0003f04070 */
[----:B------:R-:W-:Y:S05]  /*ec30*/  @P0 BRA `(.L_x_153) ;  /* 0x0000000000780947 */ /* 0x000fea0003800000 */
[----:B------:R-:W-:Y:S02]  /*ec40*/  LOP3.LUT R0, R3, 0x7fffff, RZ, 0xc0, !PT ;  /* 0x007fffff03007812 */ /* 0x000fe400078ec0ff */
[----:B------:R-:W-:Y:S02]  /*ec50*/  MOV R13, 0x3 ;  /* 0x00000003000d7802 */ /* 0x000fe40000000f00 */
[----:B------:R-:W-:Y:S02]  /*ec60*/  LOP3.LUT R0, R0, 0x3f800000, RZ, 0xfc, !PT ;  /* 0x3f80000000007812 */ /* 0x000fe400078efcff */
[----:B------:R-:W-:Y:S02]  /*ec70*/  SHF.L.U32 R13, R13, R26, RZ ;  /* 0x0000001a0d0d7219 */ /* 0x000fe400000006ff */
[----:B------:R-:W1:Y:S02]  /*ec80*/  MUFU.RCP R7, R0 ;  /* 0x0000000000077308 */ /* 0x000e640000001000 */
[----:B-1----:R-:W-:-:S04]  /*ec90*/  FFMA R6, R0, R7, -1 ;  /* 0xbf80000000067423 */ /* 0x002fc80000000007 */
[----:B------:R-:W-:-:S04]  /*eca0*/  FADD.FTZ R6, -R6, -RZ ;  /* 0x800000ff06067221 */ /* 0x000fc80000010100 */
[CCC-:B------:R-:W-:Y:S01]  /*ecb0*/  FFMA.RM R12, R7.reuse, R6.reuse, R7.reuse ;  /* 0x00000006070c7223 */ /* 0x1c0fe20000004007 */
[----:B------:R-:W-:-:S04]  /*ecc0*/  FFMA.RP R7, R7, R6, R7 ;  /* 0x0000000607077223 */ /* 0x000fc80000008007 */
[C---:B------:R-:W-:Y:S02]  /*ecd0*/  LOP3.LUT R6, R12.reuse, 0x7fffff, RZ, 0xc0, !PT ;  /* 0x007fffff0c067812 */ /* 0x040fe400078ec0ff */
[----:B------:R-:W-:Y:S02]  /*ece0*/  FSETP.NEU.FTZ.AND P0, PT, R12, R7, PT ;  /* 0x000000070c00720b */ /* 0x000fe40003f1d000 */
[----:B------:R-:W-:Y:S02]  /*ecf0*/  LOP3.LUT R6, R6, 0x800000, RZ, 0xfc, !PT ;  /* 0x0080000006067812 */ /* 0x000fe400078efcff */
[----:B------:R-:W-:Y:S02]  /*ed00*/  SEL R7, RZ, 0xffffffff, !P0 ;  /* 0xffffffffff077807 */ /* 0x000fe40004000000 */
[----:B------:R-:W-:Y:S02]  /*ed10*/  LOP3.LUT R13, R13, R6, RZ, 0xc0, !PT ;  /* 0x000000060d0d7212 */ /* 0x000fe400078ec0ff */
[----:B------:R-:W-:-:S02]  /*ed20*/  IADD3 R7, -R7, RZ, RZ ;  /* 0x000000ff07077210 */ /* 0x000fc40007ffe1ff */
[-C--:B------:R-:W-:Y:S02]  /*ed30*/  SHF.R.U32.HI R13, RZ, R26.reuse, R13 ;  /* 0x0000001aff0d7219 */ /* 0x080fe4000001160d */
[----:B------:R-:W-:Y:S02]  /*ed40*/  LOP3.LUT P1, RZ, R7, R26, R6, 0xf8, !PT ;  /* 0x0000001a07ff7212 */ /* 0x000fe4000782f806 */
[C---:B------:R-:W-:Y:S02]  /*ed50*/  LOP3.LUT P0, RZ, R13.reuse, 0x1, RZ, 0xc0, !PT ;  /* 0x000000010dff7812 */ /* 0x040fe4000780c0ff */
[----:B------:R-:W-:Y:S02]  /*ed60*/  LOP3.LUT P2, RZ, R13, 0x2, RZ, 0xc0, !PT ;  /* 0x000000020dff7812 */ /* 0x000fe4000784c0ff */
[----:B------:R-:W-:Y:S02]  /*ed70*/  IADD3 R7, R25, -0xfc, RZ ;  /* 0xffffff0419077810 */ /* 0x000fe40007ffe0ff */
[----:B------:R-:W-:-:S02]  /*ed80*/  PLOP3.LUT P0, PT, P0, P1, P2, 0xe0, 0x0 ;  /* 0x000000000000781c */ /* 0x000fc40000703c20 */
[----:B------:R-:W-:Y:S02]  /*ed90*/  LOP3.LUT P1, RZ, R3, 0x7fffff, RZ, 0xc0, !PT ;  /* 0x007fffff03ff7812 */ /* 0x000fe4000782c0ff */
[----:B------:R-:W-:Y:S02]  /*eda0*/  SEL R0, RZ, 0x1, !P0 ;  /* 0x00000001ff007807 */ /* 0x000fe40004000000 */
[----:B------:R-:W-:Y:S02]  /*edb0*/  SHF.R.U32.HI R6, RZ, R7, R6 ;  /* 0x00000007ff067219 */ /* 0x000fe40000011606 */
[----:B------:R-:W-:-:S04]  /*edc0*/  IADD3 R0, -R0, RZ, RZ ;  /* 0x000000ff00007210 */ /* 0x000fc80007ffe1ff */
[----:B------:R-:W-:-:S13]  /*edd0*/  ISETP.GE.AND P0, PT, R0, RZ, PT ;  /* 0x000000ff0000720c */ /* 0x000fda0003f06270 */
[----:B------:R-:W-:-:S04]  /*ede0*/  @!P0 IADD3 R6, R6, 0x1, RZ ;  /* 0x0000000106068810 */ /* 0x000fc80007ffe0ff */
[----:B------:R-:W-:-:S04]  /*edf0*/  @!P1 SHF.L.U32 R6, R6, 0x1, RZ ;  /* 0x0000000106069819 */ /* 0x000fc800000006ff */
[----:B------:R-:W-:Y:S01]  /*ee00*/  LOP3.LUT R6, R6, 0x80000000, R3, 0xf8, !PT ;  /* 0x8000000006067812 */ /* 0x000fe200078ef803 */
[----:B------:R-:W-:Y:S06]  /*ee10*/  BRA `(.L_x_152) ;  /* 0x0000000000047947 */ /* 0x000fec0003800000 */
.L_x_153:
[----:B------:R1:W2:Y:S02]  /*ee20*/  MUFU.RCP R6, R3 ;  /* 0x0000000300067308 */ /* 0x0002a40000001000 */
.L_x_152:
[----:B------:R-:W-:Y:S05]  /*ee30*/  BSYNC B2 ;  /* 0x0000000000027941 */ /* 0x000fea0003800000 */
.L_x_150:
[----:B--2---:R-:W-:Y:S02]  /*ee40*/  MOV R0, R6 ;  /* 0x0000000600007202 */ /* 0x004fe40000000f00 */
[----:B------:R-:W-:Y:S02]  /*ee50*/  MOV R6, R15 ;  /* 0x0000000f00067202 */ /* 0x000fe40000000f00 */
[----:B------:R-:W-:-:S04]  /*ee60*/  MOV R7, 0x0 ;  /* 0x0000000000077802 */ /* 0x000fc80000000f00 */
[----:B-1----:R-:W-:Y:S05]  /*ee70*/  RET.REL.NODEC R6 `(_ZN7cutlass13device_kernelINS_4fmha6kernel28FmhaKernelTmaWarpSpecializedINS1_10collective30FmhaMainloopTmaWarpSpecializedINS_6half_tEffN4cute5tupleIJNS7_1CILi128EEENS9_ILi64EEENS9_ILi224EEEEEENS8_IJiNS9_ILi1EEENS8_IJiiEEEEEESG_SG_NS4_14ResidualFusionEJNS2_6OptionILNS2_3TagE0ENS9_ILb1EEEEENSI_ILSJ_2ESK_EEEEENS4_15FmhaFwdEpilogueIS6_fNS8_IJSB_SC_SB_EEEEENS2_23PersistentTileSchedulerEJSL_SM_EEEEEvNT_6ParamsE) ;  /* 0xffffff1006607950 */ /* 0x002fea0003c3ffff */
.L_x_154:
[----:B------:R-:W-:-:S00]  /*ee80*/  BRA `(.L_x_154) ;  /* 0xfffffffc00fc7947 */ /* 0x000fc0000383ffff */
[----:B------:R-:W-:-:S00]  /*ee90*/  NOP ;  /* 0x0000000000007918 */ /* 0x000fc00000000000 */
        /* <DEDUP_REMOVED lines=14> */
.L_x_155:


//--------------------- .nv.global.init           --------------------------
	.section	.nv.global.init,"aw",@progbits
.nv.global.init:
	.type		$str$24,@object
	.size		$str$24,($str$25 - $str$24)
$str$24:
        /*0000*/ 	.byte	0x28, 0x61, 0x64, 0x64, 0x72, 0x65, 0x73, 0x73, 0x20, 0x26, 0x20, 0x6d, 0x61, 0x73, 0x6b, 0x29
        /*0010*/ 	.byte	0x20, 0x3d, 0x3d, 0x20, 0x30, 0x00
	.type		$str$25,@object
	.size		$str$25,(__unnamed_1 - $str$25)
$str$25:
        /*0016*/ 	.byte	0x2f, 0x74, 0x6d, 0x70, 0x2f, 0x63, 0x75, 0x74, 0x6c, 0x61, 0x73, 0x73, 0x5f, 0x73, 0x77, 0x65
        /*0026*/ 	.byte	0x65, 0x70, 0x5f, 0x73, 0x72, 0x63, 0x2f, 0x69, 0x6e, 0x63, 0x6c, 0x75, 0x64, 0x65, 0x2f, 0x63
        /*0036*/ 	.byte	0x75, 0x74, 0x65, 0x2f, 0x70, 0x6f, 0x69, 0x6e, 0x74, 0x65, 0x72, 0x5f, 0x66, 0x6c, 0x61, 0x67
        /*0046*/ 	.byte	0x67, 0x65, 0x64, 0x2e, 0x68, 0x70, 0x70, 0x00
	.type		__unnamed_1,@object
	.size		__unnamed_1,(__unnamed_2 - __unnamed_1)
__unnamed_1:
        /*004e*/ 	.byte	0x61, 0x75, 0x74, 0x6f, 0x20, 0x63, 0x75, 0x74, 0x65, 0x3a, 0x3a, 0x61, 0x73, 0x5f, 0x70, 0x6f
        /* <DEDUP_REMOVED lines=27> */
        /*020e*/ 	.byte	0x3e, 0x3e, 0x3e, 0x3e, 0x3e, 0x5d, 0x00
	.type		__unnamed_2,@object
	.size		__unnamed_2,(.L_1 - __unnamed_2)
__unnamed_2:
        /* <DEDUP_REMOVED lines=29> */
.L_1:


//--------------------- .nv.shared._ZN7cutlass13device_kernelINS_4fmha6kernel28FmhaKernelTmaWarpSpecializedINS1_10collective30FmhaMainloopTmaWarpSpecializedINS_6half_tEffN4cute5tupleIJNS7_1CILi128EEENS9_ILi64EEENS9_ILi224EEEEEENS8_IJiNS9_ILi1EEENS8_IJiiEEEEEESG_SG_NS4_14ResidualFusionEJNS2_6OptionILNS2_3TagE0ENS9_ILb1EEEEENSI_ILSJ_2ESK_EEEEENS4_15FmhaFwdEpilogueIS6_fNS8_IJSB_SC_SB_EEEEENS2_23PersistentTileSchedulerEJSL_SM_EEEEEvNT_6ParamsE --------------------------
	.section	.nv.shared._ZN7cutlass13device_kernelINS_4fmha6kernel28FmhaKernelTmaWarpSpecializedINS1_10collective30FmhaMainloopTmaWarpSpecializedINS_6half_tEffN4cute5tupleIJNS7_1CILi128EEENS9_ILi64EEENS9_ILi224EEEEEENS8_IJiNS9_ILi1EEENS8_IJiiEEEEEESG_SG_NS4_14ResidualFusionEJNS2_6OptionILNS2_3TagE0ENS9_ILb1EEEEENSI_ILSJ_2ESK_EEEEENS4_15FmhaFwdEpilogueIS6_fNS8_IJSB_SC_SB_EEEEENS2_23PersistentTileSchedulerEJSL_SM_EEEEEvNT_6ParamsE,"aw",@nobits
	.sectionflags	@""
	.align	16
	.zero		1024


//--------------------- .nv.shared.reserved.0     --------------------------
	.section	.nv.shared.reserved.0,"aw",@nobits
	.weak		__nv_reservedSMEM_offset_0_alias
	.size		__nv_reservedSMEM_offset_0_alias, 0, 0
	.other		__nv_reservedSMEM_offset_0_alias,@"STO_CUDA_RESERVED_SHARED STV_DEFAULT"
__nv_reservedSMEM_offset_0_alias:
	.zero		0


//--------------------- .nv.global                --------------------------
	.section	.nv.global,"aw",@nobits
.nv.global:
	.type		_ZN39_INTERNAL_55b540b1_4_k_cu_0de1cb9c_33404cute1_E,@object
	.size		_ZN39_INTERNAL_55b540b1_4_k_cu_0de1cb9c_33404cute1_E,(_ZN39_INTERNAL_55b540b1_4_k_cu_0de1cb9c_33404cuda3std3__45__cpo6cbeginE - _ZN39_INTERNAL_55b540b1_4_k_cu_0de1cb9c_33404cute1_E)
_ZN39_INTERNAL_55b540b1_4_k_cu_0de1cb9c_33404cute1_E:
	.zero		1
	.type		_ZN39_INTERNAL_55b540b1_4_k_cu_0de1cb9c_33404cuda3std3__45__cpo6cbeginE,@object
	.size		_ZN39_INTERNAL_55b540b1_4_k_cu_0de1cb9c_33404cuda3std3__45__cpo6cbeginE,(_ZN39_INTERNAL_55b540b1_4_k_cu_0de1cb9c_33404cuda3std3__48in_placeE - _ZN39_INTERNAL_55b540b1_4_k_cu_0de1cb9c_33404cuda3std3__45__cpo6cbeginE)
_ZN39_INTERNAL_55b540b1_4_k_cu_0de1cb9c_33404cuda3std3__45__cpo6cbeginE:
	.zero		1
	.type		_ZN39_INTERNAL_55b540b1_4_k_cu_0de1cb9c_33404cuda3std3__48in_placeE,@object
	.size		_ZN39_INTERNAL_55b540b1_4_k_cu_0de1cb9c_33404cuda3std3__48in_placeE,(_ZN39_INTERNAL_55b540b1_4_k_cu_0de1cb9c_33404cuda3std6ranges3__45__cpo9iter_moveE - _ZN39_INTERNAL_55b540b1_4_k_cu_0de1cb9c_33404cuda3std3__48in_placeE)
_ZN39_INTERNAL_55b540b1_4_k_cu_0de1cb9c_33404cuda3std3__48in_placeE:
	.zero		1
	.type		_ZN39_INTERNAL_55b540b1_4_k_cu_0de1cb9c_33404cuda3std6ranges3__45__cpo9iter_moveE,@object
	.size		_ZN39_INTERNAL_55b540b1_4_k_cu_0de1cb9c_33404cuda3std6ranges3__45__cpo9iter_moveE,(_ZN39_INTERNAL_55b540b1_4_k_cu_0de1cb9c_33404cuda3std3__45__cpo5beginE - _ZN39_INTERNAL_55b540b1_4_k_cu_0de1cb9c_33404cuda3std6ranges3__45__cpo9iter_moveE)
_ZN39_INTERNAL_55b540b1_4_k_cu_0de1cb9c_33404cuda3std6ranges3__45__cpo9iter_moveE:
	.zero		1
	.type		_ZN39_INTERNAL_55b540b1_4_k_cu_0de1cb9c_33404cuda3std3__45__cpo5beginE,@object
	.size		_ZN39_INTERNAL_55b540b1_4_k_cu_0de1cb9c_33404cuda3std3__45__cpo5beginE,(_ZN39_INTERNAL_55b540b1_4_k_cu_0de1cb9c_33404cuda3std3__441_GLOBAL__N__55b540b1_4_k_cu_0de1cb9c_33406ignoreE - _ZN39_INTERNAL_55b540b1_4_k_cu_0de1cb9c_33404cuda3std3__45__cpo5beginE)
_ZN39_INTERNAL_55b540b1_4_k_cu_0de1cb9c_33404cuda3std3__45__cpo5beginE:
	.zero		1
	.type		_ZN39_INTERNAL_55b540b1_4_k_cu_0de1cb9c_33404cuda3std3__441_GLOBAL__N__55b540b1_4_k_cu_0de1cb9c_33406ignoreE,@object
	.size		_ZN39_INTERNAL_55b540b1_4_k_cu_0de1cb9c_33404cuda3std3__441_GLOBAL__N__55b540b1_4_k_cu_0de1cb9c_33406ignoreE,(_ZN39_INTERNAL_55b540b1_4_k_cu_0de1cb9c_33404cute7productE - _ZN39_INTERNAL_55b540b1_4_k_cu_0de1cb9c_33404cuda3std3__441_GLOBAL__N__55b540b1_4_k_cu_0de1cb9c_33406ignoreE)
_ZN39_INTERNAL_55b540b1_4_k_cu_0de1cb9c_33404cuda3std3__441_GLOBAL__N__55b540b1_4_k_cu_0de1cb9c_33406ignoreE:
	.zero		1
	.type		_ZN39_INTERNAL_55b540b1_4_k_cu_0de1cb9c_33404cute7productE,@object
	.size		_ZN39_INTERNAL_55b540b1_4_k_cu_0de1cb9c_33404cute7productE,(_ZN39_INTERNAL_55b540b1_4_k_cu_0de1cb9c_33404cuda3std3__45__cpo3endE - _ZN39_INTERNAL_55b540b1_4_k_cu_0de1cb9c_33404cute7productE)
_ZN39_INTERNAL_55b540b1_4_k_cu_0de1cb9c_33404cute7productE:
	.zero		1
	.type		_ZN39_INTERNAL_55b540b1_4_k_cu_0de1cb9c_33404cuda3std3__45__cpo3endE,@object
	.size		_ZN39_INTERNAL_55b540b1_4_k_cu_0de1cb9c_33404cuda3std3__45__cpo3endE,(_ZN39_INTERNAL_55b540b1_4_k_cu_0de1cb9c_33404cuda3std3__419piecewise_constructE - _ZN39_INTERNAL_55b540b1_4_k_cu_0de1cb9c_33404cuda3std3__45__cpo3endE)
_ZN39_INTERNAL_55b540b1_4_k_cu_0de1cb9c_33404cuda3std3__45__cpo3endE:
	.zero		1
	.type		_ZN39_INTERNAL_55b540b1_4_k_cu_0de1cb9c_33404cuda3std3__419piecewise_constructE,@object
	.size		_ZN39_INTERNAL_55b540b1_4_k_cu_0de1cb9c_33404cuda3std3__419piecewise_constructE,(_ZN39_INTERNAL_55b540b1_4_k_cu_0de1cb9c_33404cuda3std3__45__cpo4cendE - _ZN39_INTERNAL_55b540b1_4_k_cu_0de1cb9c_33404cuda3std3__419piecewise_constructE)
_ZN39_INTERNAL_55b540b1_4_k_cu_0de1cb9c_33404cuda3std3__419piecewise_constructE:
	.zero		1
	.type		_ZN39_INTERNAL_55b540b1_4_k_cu_0de1cb9c_33404cuda3std3__45__cpo4cendE,@object
	.size		_ZN39_INTERNAL_55b540b1_4_k_cu_0de1cb9c_33404cuda3std3__45__cpo4cendE,(_ZN39_INTERNAL_55b540b1_4_k_cu_0de1cb9c_33404cuda3std6ranges3__45__cpo4swapE - _ZN39_INTERNAL_55b540b1_4_k_cu_0de1cb9c_33404cuda3std3__45__cpo4cendE)
_ZN39_INTERNAL_55b540b1_4_k_cu_0de1cb9c_33404cuda3std3__45__cpo4cendE:
	.zero		1
	.type		_ZN39_INTERNAL_55b540b1_4_k_cu_0de1cb9c_33404cuda3std6ranges3__45__cpo4swapE,@object
	.size		_ZN39_INTERNAL_55b540b1_4_k_cu_0de1cb9c_33404cuda3std6ranges3__45__cpo4swapE,(.L_9 - _ZN39_INTERNAL_55b540b1_4_k_cu_0de1cb9c_33404cuda3std6ranges3__45__cpo4swapE)
_ZN39_INTERNAL_55b540b1_4_k_cu_0de1cb9c_33404cuda3std6ranges3__45__cpo4swapE:
	.zero		1
.L_9:


//--------------------- .nv.constant0._ZN7cutlass13device_kernelINS_4fmha6kernel28FmhaKernelTmaWarpSpecializedINS1_10collective30FmhaMainloopTmaWarpSpecializedINS_6half_tEffN4cute5tupleIJNS7_1CILi128EEENS9_ILi64EEENS9_ILi224EEEEEENS8_IJiNS9_ILi1EEENS8_IJiiEEEEEESG_SG_NS4_14ResidualFusionEJNS2_6OptionILNS2_3TagE0ENS9_ILb1EEEEENSI_ILSJ_2ESK_EEEEENS4_15FmhaFwdEpilogueIS6_fNS8_IJSB_SC_SB_EEEEENS2_23PersistentTileSchedulerEJSL_SM_EEEEEvNT_6ParamsE --------------------------
	.section	.nv.constant0._ZN7cutlass13device_kernelINS_4fmha6kernel28FmhaKernelTmaWarpSpecializedINS1_10collective30FmhaMainloopTmaWarpSpecializedINS_6half_tEffN4cute5tupleIJNS7_1CILi128EEENS9_ILi64EEENS9_ILi224EEEEEENS8_IJiNS9_ILi1EEENS8_IJiiEEEEEESG_SG_NS4_14ResidualFusionEJNS2_6OptionILNS2_3TagE0ENS9_ILb1EEEEENSI_ILSJ_2ESK_EEEEENS4_15FmhaFwdEpilogueIS6_fNS8_IJSB_SC_SB_EEEEENS2_23PersistentTileSchedulerEJSL_SM_EEEEEvNT_6ParamsE,"a",@progbits
	.sectionflags	@""
	.align	4
.nv.constant0._ZN7cutlass13device_kernelINS_4fmha6kernel28FmhaKernelTmaWarpSpecializedINS1_10collective30FmhaMainloopTmaWarpSpecializedINS_6half_tEffN4cute5tupleIJNS7_1CILi128EEENS9_ILi64EEENS9_ILi224EEEEEENS8_IJiNS9_ILi1EEENS8_IJiiEEEEEESG_SG_NS4_14ResidualFusionEJNS2_6OptionILNS2_3TagE0ENS9_ILb1EEEEENSI_ILSJ_2ESK_EEEEENS4_15FmhaFwdEpilogueIS6_fNS8_IJSB_SC_SB_EEEEENS2_23PersistentTileSchedulerEJSL_SM_EEEEEvNT_6ParamsE:
	.zero		2688


//--------------------- SYMBOLS --------------------------

	.type		.nv.reservedSmem.offset0,@object
	.size		.nv.reservedSmem.offset0,0x4
	.type		__assertfail,@function
